	.headerflags	@"EF_CUDA_TEXMODE_UNIFIED EF_CUDA_64BIT_ADDRESS EF_CUDA_SM86 EF_CUDA_VIRTUAL_SM(EF_CUDA_SM86)"
	.elftype	@"ET_EXEC"


//--------------------- .nv.info                  --------------------------
	.section	.nv.info,"",@"SHT_CUDA_INFO"
	.align	4


	//----- nvinfo : EIATTR_REGCOUNT
	.align		4
        /*0000*/ 	.byte	0x04, 0x2f
        /*0002*/ 	.short	(.L_1 - .L_0)
	.align		4
.L_0:
        /*0004*/ 	.word	index@(triton_mm)
        /*0008*/ 	.word	0x000000a5


	//----- nvinfo : EIATTR_MIN_STACK_SIZE
	.align		4
.L_1:
        /*000c*/ 	.byte	0x04, 0x12
        /*000e*/ 	.short	(.L_3 - .L_2)
	.align		4
.L_2:
        /*0010*/ 	.word	index@(triton_mm)
        /*0014*/ 	.word	0x00000000


	//----- nvinfo : EIATTR_FRAME_SIZE
	.align		4
.L_3:
        /*0018*/ 	.byte	0x04, 0x11
        /*001a*/ 	.short	(.L_5 - .L_4)
	.align		4
.L_4:
        /*001c*/ 	.word	index@(triton_mm)
        /*0020*/ 	.word	0x00000000


	//----- nvinfo : EIATTR_MIN_STACK_SIZE
	.align		4
.L_5:
        /*0024*/ 	.byte	0x04, 0x12
        /*0026*/ 	.short	(.L_7 - .L_6)
	.align		4
.L_6:
        /*0028*/ 	.word	index@(triton_mm)
        /*002c*/ 	.word	0x00000000
.L_7:


//--------------------- .nv.info.triton_mm        --------------------------
	.section	.nv.info.triton_mm,"",@"SHT_CUDA_INFO"
	.sectionflags	@""
	.align	4


	//----- nvinfo : EIATTR_CUDA_API_VERSION
	.align		4
        /*0000*/ 	.byte	0x04, 0x37
        /*0002*/ 	.short	(.L_9 - .L_8)
.L_8:
        /*0004*/ 	.word	0x0000007c


	//----- nvinfo : EIATTR_SW2861232_WAR
	.align		4
.L_9:
        /*0008*/ 	.byte	0x01, 0x35
	.zero		2


	//----- nvinfo : EIATTR_PARAM_CBANK
	.align		4
        /*000c*/ 	.byte	0x04, 0x0a
        /*000e*/ 	.short	(.L_11 - .L_10)
	.align		4
.L_10:
        /*0010*/ 	.word	index@(.nv.constant0.triton_mm)
        /*0014*/ 	.short	0x0160
        /*0016*/ 	.short	0x0020


	//----- nvinfo : EIATTR_CBANK_PARAM_SIZE
	.align		4
.L_11:
        /*0018*/ 	.byte	0x03, 0x19
        /*001a*/ 	.short	0x0020


	//----- nvinfo : EIATTR_KPARAM_INFO
	.align		4
        /*001c*/ 	.byte	0x04, 0x17
        /*001e*/ 	.short	(.L_13 - .L_12)
.L_12:
        /*0020*/ 	.word	0x00000000
        /*0024*/ 	.short	0x0003
        /*0026*/ 	.short	0x0018
        /*0028*/ 	.byte	0x00, 0xf4, 0x21, 0x00


	//----- nvinfo : EIATTR_KPARAM_INFO
	.align		4
.L_13:
        /*002c*/ 	.byte	0x04, 0x17
        /*002e*/ 	.short	(.L_15 - .L_14)
.L_14:
        /*0030*/ 	.word	0x00000000
        /*0034*/ 	.short	0x0002
        /*0036*/ 	.short	0x0010
        /*0038*/ 	.byte	0x00, 0xf4, 0x21, 0x00


	//----- nvinfo : EIATTR_KPARAM_INFO
	.align		4
.L_15:
        /*003c*/ 	.byte	0x04, 0x17
        /*003e*/ 	.short	(.L_17 - .L_16)
.L_16:
        /*0040*/ 	.word	0x00000000
        /*0044*/ 	.short	0x0001
        /*0046*/ 	.short	0x0008
        /*0048*/ 	.byte	0x00, 0xf4, 0x21, 0x00


	//----- nvinfo : EIATTR_KPARAM_INFO
	.align		4
.L_17:
        /*004c*/ 	.byte	0x04, 0x17
        /*004e*/ 	.short	(.L_19 - .L_18)
.L_18:
        /*0050*/ 	.word	0x00000000
        /*0054*/ 	.short	0x0000
        /*0056*/ 	.short	0x0000
        /*0058*/ 	.byte	0x00, 0xf4, 0x21, 0x00


	//----- nvinfo : EIATTR_MAXREG_COUNT
	.align		4
.L_19:
        /*005c*/ 	.byte	0x03, 0x1b
        /*005e*/ 	.short	0x00ff


	//----- nvinfo : EIATTR_EXIT_INSTR_OFFSETS
	.align		4
        /*0060*/ 	.byte	0x04, 0x1c
        /*0062*/ 	.short	(.L_21 - .L_20)


	//   ....[0]....
.L_20:
        /*0064*/ 	.word	0x00002aa0


	//   ....[1]....
        /*0068*/ 	.word	0x00002af0


	//----- nvinfo : EIATTR_REQNTID
	.align		4
.L_21:
        /*006c*/ 	.byte	0x04, 0x10
        /*006e*/ 	.short	(.L_23 - .L_22)
.L_22:
        /*0070*/ 	.word	0x00000080
        /*0074*/ 	.word	0x00000001
        /*0078*/ 	.word	0x00000001
.L_23:


//--------------------- .nv.callgraph             --------------------------
	.section	.nv.callgraph,"",@"SHT_CUDA_CALLGRAPH"
	.align	4
	.sectionentsize	8
	.align		4
        /*0000*/ 	.word	0x00000000
	.align		4
        /*0004*/ 	.word	0xffffffff
	.align		4
        /*0008*/ 	.word	0x00000000
	.align		4
        /*000c*/ 	.word	0xfffffffe
	.align		4
        /*0010*/ 	.word	0x00000000
	.align		4
        /*0014*/ 	.word	0xfffffffd
	.align		4
        /*0018*/ 	.word	0x00000000
	.align		4
        /*001c*/ 	.word	0xfffffffc


//--------------------- .nv.rel.action            --------------------------
	.section	.nv.rel.action,"",@"SHT_CUDA_RELOCINFO"
	.align	8
	.sectionentsize	8
        /*0000*/ 	.byte	0x73, 0x00, 0x00, 0x00, 0x00, 0x00, 0x00, 0x00, 0x00, 0x00, 0x00, 0x11, 0x25, 0x00, 0x05, 0x36


//--------------------- .nv.constant0.triton_mm   --------------------------
	.section	.nv.constant0.triton_mm,"a",@progbits
	.sectionflags	@""
	.align	4
.nv.constant0.triton_mm:
	.zero		384


//--------------------- .text.triton_mm           --------------------------
	.section	.text.triton_mm,"ax",@progbits
	.sectionflags	@"SHF_BARRIERS=1"
	.sectioninfo	@"SHI_REGISTERS=165"
	.align	128
        .global         triton_mm
        .type           triton_mm,@function
        .size           triton_mm,(.L_x_2 - triton_mm)
        .other          triton_mm,@"STO_CUDA_ENTRY STV_DEFAULT"
triton_mm:
.text.triton_mm:
[----:B------:R-:W-:Y:S02]  /*0000*/  IMAD.MOV.U32 R1, RZ, RZ, c[0x0][0x28] ;  /* 0x00000a00ff017624 */ /* 0x000fe400078e00ff */
[----:B------:R-:W1:Y:S01]  /*0010*/  S2R R7, SR_CTAID.X ;  /* 0x0000000000077919 */ /* 0x000e620000002500 */
[----:B------:R-:W-:Y:S01]  /*0020*/  IMAD.MOV.U32 R3, RZ, RZ, 0x8 ;  /* 0x00000008ff037424 */ /* 0x000fe200078e00ff */
[----:B------:R-:W-:Y:S01]  /*0030*/  ULDC.64 UR8, c[0x0][0x118] ;  /* 0x0000460000087ab9 */ /* 0x000fe20000000a00 */
[----:B------:R-:W-:Y:S01]  /*0040*/  IMAD.MOV.U32 R127, RZ, RZ, 0x2 ;  /* 0x00000002ff7f7424 */ /* 0x000fe200078e00ff */
[----:B------:R-:W2:Y:S01]  /*0050*/  S2R R132, SR_TID.X ;  /* 0x0000000000847919 */ /* 0x000ea20000002100 */
[----:B------:R-:W-:Y:S01]  /*0060*/  IMAD.MOV.U32 R133, RZ, RZ, 0x1 ;  /* 0x00000001ff857424 */ /* 0x000fe200078e00ff */
[----:B------:R-:W-:Y:S01]  /*0070*/  CS2R R128, SRZ ;  /* 0x0000000000807805 */ /* 0x000fe2000001ff00 */
        /* <DEDUP_REMOVED lines=16> */
[----:B------:R-:W-:Y:S01]  /*0180*/  UMOV UR4, 0xffffffff ;  /* 0xffffffff00047882 */ /* 0x000fe20000000000 */
[----:B-1----:R-:W-:-:S04]  /*0190*/  SHF.R.S32.HI R0, RZ, 0x1f, R7 ;  /* 0x0000001fff007819 */ /* 0x002fc80000011407 */
[----:B------:R-:W-:Y:S01]  /*01a0*/  LEA.HI R0, R0, R7, RZ, 0x8 ;  /* 0x0000000700007211 */ /* 0x000fe200078f40ff */
[C---:B--2---:R-:W-:Y:S01]  /*01b0*/  IMAD.SHL.U32 R156, R132.reuse, 0x8, RZ ;  /* 0x00000008849c7824 */ /* 0x044fe200078e00ff */
[C---:B------:R-:W-:Y:S01]  /*01c0*/  LOP3.LUT R158, R132.reuse, 0x10, RZ, 0xc0, !PT ;  /* 0x00000010849e7812 */ /* 0x040fe200078ec0ff */
[----:B------:R-:W-:Y:S01]  /*01d0*/  IMAD.SHL.U32 R154, R132, 0x40, RZ ;  /* 0x00000040849a7824 */ /* 0x000fe200078e00ff */
[----:B------:R-:W-:Y:S02]  /*01e0*/  SHF.R.S32.HI R4, RZ, 0x8, R0 ;  /* 0x00000008ff047819 */ /* 0x000fe40000011400 */
[----:B------:R-:W-:Y:S02]  /*01f0*/  LOP3.LUT R0, R0, 0xffffff00, RZ, 0xc0, !PT ;  /* 0xffffff0000007812 */ /* 0x000fe400078ec0ff */
[----:B------:R-:W-:Y:S01]  /*0200*/  LOP3.LUT R159, R156, 0x38, RZ, 0xc0, !PT ;  /* 0x000000389c9f7812 */ /* 0x000fe200078ec0ff */
[----:B------:R-:W-:Y:S01]  /*0210*/  IMAD R2, R4, -0x8, R3 ;  /* 0xfffffff804027824 */ /* 0x000fe200078e0203 */
[----:B------:R-:W-:Y:S01]  /*0220*/  SHF.R.U32.HI R143, RZ, 0x1, R158 ;  /* 0x00000001ff8f7819 */ /* 0x000fe2000001169e */
[----:B------:R-:W-:Y:S01]  /*0230*/  IMAD.IADD R0, R7, 0x1, -R0 ;  /* 0x0000000107007824 */ /* 0x000fe200078e0a00 */
[----:B------:R-:W-:-:S02]  /*0240*/  LOP3.LUT R157, R159, 0x18, R132, 0x78, !PT ;  /* 0x000000189f9d7812 */ /* 0x000fc400078e7884 */
[----:B------:R-:W-:Y:S02]  /*0250*/  IMNMX R5, R2, 0x8, PT ;  /* 0x0000000802057817 */ /* 0x000fe40003800200 */
[----:B------:R-:W-:Y:S02]  /*0260*/  IABS R10, R0 ;  /* 0x00000000000a7213 */ /* 0x000fe40000000000 */
[-C--:B------:R-:W-:Y:S02]  /*0270*/  IABS R8, R5.reuse ;  /* 0x0000000500087213 */ /* 0x080fe40000000000 */
[-C--:B------:R-:W-:Y:S02]  /*0280*/  IABS R11, R5.reuse ;  /* 0x00000005000b7213 */ /* 0x080fe40000000000 */
[----:B------:R-:W1:Y:S01]  /*0290*/  I2F.RP R6, R8 ;  /* 0x0000000800067306 */ /* 0x000e620000209400 */
[----:B------:R-:W-:Y:S02]  /*02a0*/  LOP3.LUT R0, R0, R5, RZ, 0x3c, !PT ;  /* 0x0000000500007212 */ /* 0x000fe400078e3cff */
[----:B------:R-:W-:-:S02]  /*02b0*/  SHF.R.U32.HI R141, RZ, 0x2, R132 ;  /* 0x00000002ff8d7819 */ /* 0x000fc40000011684 */
[----:B------:R-:W-:Y:S02]  /*02c0*/  ISETP.GE.AND P3, PT, R0, RZ, PT ;  /* 0x000000ff0000720c */ /* 0x000fe40003f66270 */
[----:B------:R-:W-:Y:S02]  /*02d0*/  LOP3.LUT R0, RZ, R5, RZ, 0x33, !PT ;  /* 0x00000005ff007212 */ /* 0x000fe400078e33ff */
[----:B------:R-:W-:Y:S02]  /*02e0*/  LOP3.LUT R160, R132, 0x8, RZ, 0xc0, !PT ;  /* 0x0000000884a07812 */ /* 0x000fe400078ec0ff */
[----:B------:R-:W-:Y:S02]  /*02f0*/  LOP3.LUT R154, R154, 0x3c0, RZ, 0xc0, !PT ;  /* 0x000003c09a9a7812 */ /* 0x000fe400078ec0ff */
[----:B------:R-:W-:Y:S01]  /*0300*/  LOP3.LUT R153, R143, 0x38, R156, 0x78, !PT ;  /* 0x000000388f997812 */ /* 0x000fe200078e789c */
[----:B-1----:R-:W1:Y:S03]  /*0310*/  MUFU.RCP R6, R6 ;  /* 0x0000000600067308 */ /* 0x002e660000001000 */
[----:B------:R-:W-:-:S02]  /*0320*/  LOP3.LUT R152, R153, R154, RZ, 0xfc, !PT ;  /* 0x0000009a99987212 */ /* 0x000fc400078efcff */
[----:B-1----:R-:W-:-:S04]  /*0330*/  IADD3 R2, R6, 0xffffffe, RZ ;  /* 0x0ffffffe06027810 */ /* 0x002fc80007ffe0ff */
[----:B------:R1:W2:Y:S02]  /*0340*/  F2I.FTZ.U32.TRUNC.NTZ R3, R2 ;  /* 0x0000000200037305 */ /* 0x0002a4000021f000 */
[----:B-1----:R-:W-:Y:S02]  /*0350*/  IMAD.MOV.U32 R2, RZ, RZ, RZ ;  /* 0x000000ffff027224 */ /* 0x002fe400078e00ff */
[----:B--2---:R-:W-:-:S04]  /*0360*/  IMAD.MOV R9, RZ, RZ, -R3 ;  /* 0x000000ffff097224 */ /* 0x004fc800078e0a03 */
[----:B------:R-:W-:-:S04]  /*0370*/  IMAD R9, R9, R8, RZ ;  /* 0x0000000809097224 */ /* 0x000fc800078e02ff */
[----:B------:R-:W-:-:S04]  /*0380*/  IMAD.HI.U32 R3, R3, R9, R2 ;  /* 0x0000000903037227 */ /* 0x000fc800078e0002 */
[----:B------:R-:W-:Y:S01]  /*0390*/  IMAD.MOV R9, RZ, RZ, -R11 ;  /* 0x000000ffff097224 */ /* 0x000fe200078e0a0b */
[----:B------:R-:W-:Y:S01]  /*03a0*/  IABS R11, R7 ;  /* 0x00000007000b7213 */ /* 0x000fe20000000000 */
[----:B------:R-:W-:-:S04]  /*03b0*/  IMAD.HI.U32 R2, R3, R10, RZ ;  /* 0x0000000a03027227 */ /* 0x000fc800078e00ff */
[----:B------:R-:W-:Y:S02]  /*03c0*/  IMAD R6, R2, R9, R10 ;  /* 0x0000000902067224 */ /* 0x000fe400078e020a */
[----:B------:R-:W-:-:S03]  /*03d0*/  IMAD.MOV.U32 R10, RZ, RZ, R11 ;  /* 0x000000ffff0a7224 */ /* 0x000fc600078e000b */
[----:B------:R-:W-:Y:S01]  /*03e0*/  ISETP.GT.U32.AND P2, PT, R8, R6, PT ;  /* 0x000000060800720c */ /* 0x000fe20003f44070 */
[----:B------:R-:W-:-:S04]  /*03f0*/  IMAD.HI.U32 R3, R3, R10, RZ ;  /* 0x0000000a03037227 */ /* 0x000fc800078e00ff */
[----:B------:R-:W-:-:S05]  /*0400*/  IMAD R3, R3, R9, R10 ;  /* 0x0000000903037224 */ /* 0x000fca00078e020a */
[----:B------:R-:W-:-:S03]  /*0410*/  ISETP.GT.U32.AND P1, PT, R8, R3, PT ;  /* 0x000000030800720c */ /* 0x000fc60003f24070 */
[----:B------:R-:W-:Y:S01]  /*0420*/  @!P2 IMAD.IADD R6, R6, 0x1, -R8 ;  /* 0x000000010606a824 */ /* 0x000fe200078e0a08 */
[----:B------:R-:W-:Y:S02]  /*0430*/  @!P2 IADD3 R2, R2, 0x1, RZ ;  /* 0x000000010202a810 */ /* 0x000fe40007ffe0ff */
[----:B------:R-:W-:Y:S02]  /*0440*/  ISETP.GE.AND P2, PT, R7, RZ, PT ;  /* 0x000000ff0700720c */ /* 0x000fe40003f46270 */
[----:B------:R-:W-:Y:S02]  /*0450*/  ISETP.GE.U32.AND P0, PT, R6, R8, PT ;  /* 0x000000080600720c */ /* 0x000fe40003f06070 */
[----:B------:R-:W-:-:S03]  /*0460*/  SHF.R.U32.HI R6, RZ, 0x3, R132 ;  /* 0x00000003ff067819 */ /* 0x000fc60000011684 */
[----:B------:R-:W-:Y:S01]  /*0470*/  @!P1 IMAD.IADD R3, R3, 0x1, -R8 ;  /* 0x0000000103039824 */ /* 0x000fe200078e0a08 */
[----:B------:R-:W-:-:S04]  /*0480*/  SGXT.U32 R6, R6, 0x4 ;  /* 0x000000040606781a */ /* 0x000fc80000000000 */
[----:B------:R-:W-:-:S03]  /*0490*/  ISETP.GT.U32.AND P1, PT, R8, R3, PT ;  /* 0x000000030800720c */ /* 0x000fc60003f24070 */
[----:B------:R-:W-:Y:S02]  /*04a0*/  @P0 IADD3 R2, R2, 0x1, RZ ;  /* 0x0000000102020810 */ /* 0x000fe40007ffe0ff */
[----:B------:R-:W-:-:S03]  /*04b0*/  ISETP.NE.AND P0, PT, R5, RZ, PT ;  /* 0x000000ff0500720c */ /* 0x000fc60003f05270 */
[----:B------:R-:W-:-:S05]  /*04c0*/  @!P3 IMAD.MOV R2, RZ, RZ, -R2 ;  /* 0x000000ffff02b224 */ /* 0x000fca00078e0a02 */
[----:B------:R-:W-:Y:S01]  /*04d0*/  SEL R2, R0, R2, !P0 ;  /* 0x0000000200027207 */ /* 0x000fe20004000000 */
[----:B------:R-:W-:-:S03]  /*04e0*/  @!P1 IMAD.IADD R3, R3, 0x1, -R8 ;  /* 0x0000000103039824 */ /* 0x000fc600078e0a08 */
[----:B------:R-:W-:Y:S01]  /*04f0*/  SHF.R.S32.HI R7, RZ, 0x18, R2 ;  /* 0x00000018ff077819 */ /* 0x000fe20000011402 */
[----:B------:R-:W-:Y:S02]  /*0500*/  IMAD.SHL.U32 R125, R2, 0x80, RZ ;  /* 0x00000080027d7824 */ /* 0x000fe400078e00ff */
[----:B------:R-:W-:Y:S01]  /*0510*/  @!P2 IMAD.MOV R3, RZ, RZ, -R3 ;  /* 0x000000ffff03a224 */ /* 0x000fe200078e0a03 */
[----:B------:R-:W-:Y:S02]  /*0520*/  SGXT R7, R7, 0x1 ;  /* 0x000000010707781a */ /* 0x000fe40000000200 */
[C---:B------:R-:W-:Y:S02]  /*0530*/  LOP3.LUT R2, R125.reuse, R6, RZ, 0xfc, !PT ;  /* 0x000000067d027212 */ /* 0x040fe400078efcff */
[----:B------:R-:W-:Y:S02]  /*0540*/  LOP3.LUT R5, R125, 0x10, R6, 0xfe, !PT ;  /* 0x000000107d057812 */ /* 0x000fe400078efe06 */
[----:B------:R-:W-:-:S02]  /*0550*/  LEA.HI R8, R7, R2, RZ, 0xc ;  /* 0x0000000207087211 */ /* 0x000fc400078f60ff */
[----:B------:R-:W-:Y:S02]  /*0560*/  LEA.HI R10, R7, R5, RZ, 0xc ;  /* 0x00000005070a7211 */ /* 0x000fe400078f60ff */
[----:B------:R-:W-:Y:S02]  /*0570*/  LOP3.LUT R9, R8, 0xff000, RZ, 0xc0, !PT ;  /* 0x000ff00008097812 */ /* 0x000fe400078ec0ff */
[----:B------:R-:W-:Y:S02]  /*0580*/  LOP3.LUT R10, R10, 0xff000, RZ, 0xc0, !PT ;  /* 0x000ff0000a0a7812 */ /* 0x000fe400078ec0ff */
[----:B------:R-:W-:Y:S01]  /*0590*/  SEL R3, R0, R3, !P0 ;  /* 0x0000000300037207 */ /* 0x000fe20004000000 */
[----:B------:R-:W-:Y:S01]  /*05a0*/  IMAD.IADD R12, R2, 0x1, -R9 ;  /* 0x00000001020c7824 */ /* 0x000fe200078e0a09 */
[----:B------:R-:W-:Y:S01]  /*05b0*/  LOP3.LUT R2, R125, 0x30, R6, 0xfe, !PT ;  /* 0x000000307d027812 */ /* 0x000fe200078efe06 */
[----:B------:R-:W-:Y:S01]  /*05c0*/  IMAD.IADD R13, R5, 0x1, -R10 ;  /* 0x00000001050d7824 */ /* 0x000fe200078e0a0a */
[--C-:B------:R-:W-:Y:S01]  /*05d0*/  LOP3.LUT R0, R125, 0x20, R6.reuse, 0xfe, !PT ;  /* 0x000000207d007812 */ /* 0x100fe200078efe06 */
[----:B------:R-:W-:Y:S01]  /*05e0*/  IMAD R126, R4, 0x8, R3 ;  /* 0x00000008047e7824 */ /* 0x000fe200078e0203 */
[C---:B------:R-:W-:Y:S01]  /*05f0*/  LEA.HI R8, R7.reuse, R2, RZ, 0xc ;  /* 0x0000000207087211 */ /* 0x040fe200078f60ff */
[----:B------:R-:W-:Y:S01]  /*0600*/  IMAD.SHL.U32 R25, R12, 0x1000, RZ ;  /* 0x000010000c197824 */ /* 0x000fe200078e00ff */
[----:B------:R-:W-:Y:S01]  /*0610*/  LEA.HI R5, R7, R0, RZ, 0xc ;  /* 0x0000000007057211 */ /* 0x000fe200078f60ff */
[----:B------:R-:W-:Y:S01]  /*0620*/  IMAD.SHL.U32 R27, R13, 0x1000, RZ ;  /* 0x000010000d1b7824 */ /* 0x000fe200078e00ff */
[----:B------:R-:W-:-:S02]  /*0630*/  LOP3.LUT R3, R125, 0x40, R6, 0xfe, !PT ;  /* 0x000000407d037812 */ /* 0x000fc400078efe06 */
[----:B------:R-:W-:Y:S02]  /*0640*/  LOP3.LUT R9, R8, 0xff000, RZ, 0xc0, !PT ;  /* 0x000ff00008097812 */ /* 0x000fe400078ec0ff */
[----:B------:R-:W-:Y:S02]  /*0650*/  LOP3.LUT R5, R5, 0xff000, RZ, 0xc0, !PT ;  /* 0x000ff00005057812 */ /* 0x000fe400078ec0ff */
[----:B------:R-:W-:Y:S01]  /*0660*/  LEA.HI R10, R7, R3, RZ, 0xc ;  /* 0x00000003070a7211 */ /* 0x000fe200078f60ff */
[----:B------:R-:W-:Y:S01]  /*0670*/  IMAD.IADD R15, R2, 0x1, -R9 ;  /* 0x00000001020f7824 */ /* 0x000fe200078e0a09 */
[C-C-:B------:R-:W-:Y:S01]  /*0680*/  LOP3.LUT R4, R125.reuse, 0x50, R6.reuse, 0xfe, !PT ;  /* 0x000000507d047812 */ /* 0x140fe200078efe06 */
[----:B------:R-:W-:Y:S01]  /*0690*/  IMAD.IADD R14, R0, 0x1, -R5 ;  /* 0x00000001000e7824 */ /* 0x000fe200078e0a05 */
[----:B------:R-:W-:Y:S01]  /*06a0*/  LOP3.LUT R2, R125, 0x60, R6, 0xfe, !PT ;  /* 0x000000607d027812 */ /* 0x000fe200078efe06 */
[----:B------:R-:W-:Y:S01]  /*06b0*/  IMAD.SHL.U32 R33, R15, 0x1000, RZ ;  /* 0x000010000f217824 */ /* 0x000fe200078e00ff */
[----:B------:R-:W-:Y:S01]  /*06c0*/  LOP3.LUT R10, R10, 0xff000, RZ, 0xc0, !PT ;  /* 0x000ff0000a0a7812 */ /* 0x000fe200078ec0ff */
[----:B------:R-:W-:Y:S01]  /*06d0*/  IMAD.SHL.U32 R29, R14, 0x1000, RZ ;  /* 0x000010000e1d7824 */ /* 0x000fe200078e00ff */
[----:B------:R-:W-:-:S02]  /*06e0*/  LEA.HI R11, R7, R4, RZ, 0xc ;  /* 0x00000004070b7211 */ /* 0x000fc400078f60ff */
[----:B------:R-:W-:Y:S01]  /*06f0*/  SHF.R.S32.HI R5, RZ, 0x19, R126 ;  /* 0x00000019ff057819 */ /* 0x000fe2000001147e */
[----:B------:R-:W-:Y:S01]  /*0700*/  IMAD.SHL.U32 R126, R126, 0x40, RZ ;  /* 0x000000407e7e7824 */ /* 0x000fe200078e00ff */
[----:B------:R-:W-:Y:S01]  /*0710*/  LEA.HI R0, R7, R2, RZ, 0xc ;  /* 0x0000000207007211 */ /* 0x000fe200078f60ff */
[----:B------:R-:W-:Y:S01]  /*0720*/  IMAD.IADD R16, R3, 0x1, -R10 ;  /* 0x0000000103107824 */ /* 0x000fe200078e0a0a */
[----:B------:R-:W-:Y:S02]  /*0730*/  LOP3.LUT R11, R11, 0xff000, RZ, 0xc0, !PT ;  /* 0x000ff0000b0b7812 */ /* 0x000fe400078ec0ff */
[----:B------:R-:W-:Y:S01]  /*0740*/  LOP3.LUT R3, R125, 0x70, R6, 0xfe, !PT ;  /* 0x000000707d037812 */ /* 0x000fe200078efe06 */
[----:B------:R-:W-:Y:S01]  /*0750*/  IMAD.SHL.U32 R35, R16, 0x1000, RZ ;  /* 0x0000100010237824 */ /* 0x000fe200078e00ff */
[----:B------:R-:W-:Y:S01]  /*0760*/  LOP3.LUT R9, R0, 0xff000, RZ, 0xc0, !PT ;  /* 0x000ff00000097812 */ /* 0x000fe200078ec0ff */
[----:B------:R-:W-:Y:S01]  /*0770*/  IMAD.IADD R17, R4, 0x1, -R11 ;  /* 0x0000000104117824 */ /* 0x000fe200078e0a0b */
[----:B------:R-:W-:-:S02]  /*0780*/  SGXT R5, R5, 0x1 ;  /* 0x000000010505781a */ /* 0x000fc40000000200 */
[----:B------:R-:W-:Y:S01]  /*0790*/  LOP3.LUT R0, R126, R6, RZ, 0xfc, !PT ;  /* 0x000000067e007212 */ /* 0x000fe200078efcff */
[----:B------:R-:W-:Y:S01]  /*07a0*/  IMAD.IADD R18, R2, 0x1, -R9 ;  /* 0x0000000102127824 */ /* 0x000fe200078e0a09 */
[----:B------:R-:W-:Y:S01]  /*07b0*/  LEA.HI R7, R7, R3, RZ, 0xc ;  /* 0x0000000307077211 */ /* 0x000fe200078f60ff */
[----:B------:R-:W-:Y:S01]  /*07c0*/  IMAD.SHL.U32 R45, R17, 0x1000, RZ ;  /* 0x00001000112d7824 */ /* 0x000fe200078e00ff */
[----:B------:R-:W-:Y:S01]  /*07d0*/  LEA.HI R4, R5, R0, RZ, 0x9 ;  /* 0x0000000005047211 */ /* 0x000fe200078f48ff */
[----:B------:R-:W-:Y:S01]  /*07e0*/  IMAD.SHL.U32 R47, R18, 0x1000, RZ ;  /* 0x00001000122f7824 */ /* 0x000fe200078e00ff */
[----:B------:R-:W-:Y:S02]  /*07f0*/  LOP3.LUT R2, R126, 0x10, R6, 0xfe, !PT ;  /* 0x000000107e027812 */ /* 0x000fe400078efe06 */
[----:B------:R-:W-:Y:S02]  /*0800*/  LOP3.LUT R8, R7, 0xff000, RZ, 0xc0, !PT ;  /* 0x000ff00007087812 */ /* 0x000fe400078ec0ff */
[----:B------:R-:W-:-:S02]  /*0810*/  LOP3.LUT R7, R4, 0xffe00, RZ, 0xc0, !PT ;  /* 0x000ffe0004077812 */ /* 0x000fc400078ec0ff */
[----:B------:R-:W-:Y:S01]  /*0820*/  LEA.HI R4, R5, R2, RZ, 0x9 ;  /* 0x0000000205047211 */ /* 0x000fe200078f48ff */
[----:B------:R-:W-:Y:S01]  /*0830*/  IMAD.IADD R8, R3, 0x1, -R8 ;  /* 0x0000000103087824 */ /* 0x000fe200078e0a08 */
[----:B------:R-:W-:Y:S01]  /*0840*/  LOP3.LUT R9, R157, 0x20, R132, 0x78, !PT ;  /* 0x000000209d097812 */ /* 0x000fe200078e7884 */
[----:B------:R-:W-:Y:S01]  /*0850*/  IMAD.IADD R10, R0, 0x1, -R7 ;  /* 0x00000001000a7824 */ /* 0x000fe200078e0a07 */
[----:B------:R-:W-:Y:S01]  /*0860*/  LOP3.LUT R3, R4, 0xffe00, RZ, 0xc0, !PT ;  /* 0x000ffe0004037812 */ /* 0x000fe200078ec0ff */
[----:B------:R-:W-:Y:S01]  /*0870*/  IMAD.SHL.U32 R49, R8, 0x1000, RZ ;  /* 0x0000100008317824 */ /* 0x000fe200078e00ff */
[--C-:B------:R-:W-:Y:S01]  /*0880*/  LOP3.LUT R0, R126, 0x20, R6.reuse, 0xfe, !PT ;  /* 0x000000207e007812 */ /* 0x100fe200078efe06 */
[----:B------:R-:W-:Y:S01]  /*0890*/  IMAD R155, R6, 0x40, R9 ;  /* 0x00000040069b7824 */ /* 0x000fe200078e0209 */
[----:B------:R-:W-:Y:S01]  /*08a0*/  LOP3.LUT R6, R126, 0x30, R6, 0xfe, !PT ;  /* 0x000000307e067812 */ /* 0x000fe200078efe06 */
[----:B------:R-:W-:Y:S01]  /*08b0*/  IMAD.IADD R11, R2, 0x1, -R3 ;  /* 0x00000001020b7824 */ /* 0x000fe200078e0a03 */
[C---:B------:R-:W-:Y:S01]  /*08c0*/  LEA.HI R2, R5.reuse, R0, RZ, 0x9 ;  /* 0x0000000005027211 */ /* 0x040fe200078f48ff */
[----:B------:R-:W-:Y:S01]  /*08d0*/  IMAD.SHL.U32 R17, R10, 0x1000, RZ ;  /* 0x000010000a117824 */ /* 0x000fe200078e00ff */
[----:B------:R-:W-:Y:S01]  /*08e0*/  LEA.HI R3, R5, R6, RZ, 0x9 ;  /* 0x0000000605037211 */ /* 0x000fe200078f48ff */
[----:B------:R-:W-:Y:S01]  /*08f0*/  IMAD.SHL.U32 R19, R11, 0x1000, RZ ;  /* 0x000010000b137824 */ /* 0x000fe200078e00ff */
[----:B------:R-:W-:Y:S01]  /*0900*/  LOP3.LUT R5, R2, 0xffe00, RZ, 0xc0, !PT ;  /* 0x000ffe0002057812 */ /* 0x000fe200078ec0ff */
[----:B------:R-:W-:Y:S01]  /*0910*/  IMAD.WIDE R12, R17, 0x2, RZ ;  /* 0x00000002110c7825 */ /* 0x000fe200078e02ff */
[----:B------:R-:W-:-:S02]  /*0920*/  LOP3.LUT R9, R132, 0x7, RZ, 0xc0, !PT ;  /* 0x0000000784097812 */ /* 0x000fc400078ec0ff */
[----:B------:R-:W-:Y:S01]  /*0930*/  LOP3.LUT R7, R3, 0xffe00, RZ, 0xc0, !PT ;  /* 0x000ffe0003077812 */ /* 0x000fe200078ec0ff */
[----:B------:R-:W-:Y:S01]  /*0940*/  IMAD.IADD R0, R0, 0x1, -R5 ;  /* 0x0000000100007824 */ /* 0x000fe200078e0a05 */
[--C-:B------:R-:W-:Y:S01]  /*0950*/  LOP3.LUT R20, R17, 0x38, R156.reuse, 0xf8, !PT ;  /* 0x0000003811147812 */ /* 0x100fe200078ef89c */
[----:B------:R-:W-:Y:S01]  /*0960*/  IMAD.WIDE.U32 R8, R9, 0x10, RZ ;  /* 0x0000001009087825 */ /* 0x000fe200078e00ff */
[--C-:B------:R-:W-:Y:S02]  /*0970*/  LOP3.LUT R22, R19, 0x38, R156.reuse, 0xf8, !PT ;  /* 0x0000003813167812 */ /* 0x100fe400078ef89c */
[--C-:B------:R-:W-:Y:S01]  /*0980*/  LOP3.LUT R32, R29, 0x38, R156.reuse, 0xf8, !PT ;  /* 0x000000381d207812 */ /* 0x100fe200078ef89c */
[----:B------:R-:W-:Y:S01]  /*0990*/  IMAD.WIDE R4, R47, 0x2, RZ ;  /* 0x000000022f047825 */ /* 0x000fe200078e02ff */
[----:B------:R-:W-:Y:S02]  /*09a0*/  LOP3.LUT R48, R35, 0x38, R156, 0xf8, !PT ;  /* 0x0000003823307812 */ /* 0x000fe400078ef89c */
[----:B------:R-:W-:Y:S01]  /*09b0*/  SHF.R.S32.HI R31, RZ, 0x1f, R29 ;  /* 0x0000001fff1f7819 */ /* 0x000fe2000001141d */
[----:B------:R-:W-:Y:S01]  /*09c0*/  IMAD.WIDE R2, R49, 0x2, RZ ;  /* 0x0000000231027825 */ /* 0x000fe200078e02ff */
[----:B------:R-:W-:-:S02]  /*09d0*/  LOP3.LUT R38, R8, R4, RZ, 0xfc, !PT ;  /* 0x0000000408267212 */ /* 0x000fc400078efcff */
[----:B------:R-:W-:Y:S01]  /*09e0*/  LOP3.LUT R121, R9, R5, RZ, 0xfc, !PT ;  /* 0x0000000509797212 */ /* 0x000fe200078efcff */
[----:B------:R-:W-:Y:S01]  /*09f0*/  IMAD.WIDE R4, R35, 0x2, RZ ;  /* 0x0000000223047825 */ /* 0x000fe200078e02ff */
[C---:B------:R-:W-:Y:S02]  /*0a00*/  LOP3.LUT R37, R8.reuse, R2, RZ, 0xfc, !PT ;  /* 0x0000000208257212 */ /* 0x040fe400078efcff */
[----:B------:R-:W-:Y:S01]  /*0a10*/  LOP3.LUT R123, R9, R3, RZ, 0xfc, !PT ;  /* 0x00000003097b7212 */ /* 0x000fe200078efcff */
[----:B------:R-:W-:Y:S01]  /*0a20*/  IMAD.WIDE R2, R45, 0x2, RZ ;  /* 0x000000022d027825 */ /* 0x000fe200078e02ff */
[C---:B------:R-:W-:Y:S02]  /*0a30*/  LOP3.LUT R40, R8.reuse, R4, RZ, 0xfc, !PT ;  /* 0x0000000408287212 */ /* 0x040fe400078efcff */
[----:B------:R-:W-:Y:S01]  /*0a40*/  LOP3.LUT R117, R9, R5, RZ, 0xfc, !PT ;  /* 0x0000000509757212 */ /* 0x000fe200078efcff */
[----:B------:R-:W-:Y:S01]  /*0a50*/  IMAD.WIDE R4, R29, 0x2, RZ ;  /* 0x000000021d047825 */ /* 0x000fe200078e02ff */
[----:B------:R-:W-:-:S02]  /*0a60*/  LOP3.LUT R39, R8, R2, RZ, 0xfc, !PT ;  /* 0x0000000208277212 */ /* 0x000fc400078efcff */
[----:B------:R-:W-:Y:S01]  /*0a70*/  LOP3.LUT R119, R9, R3, RZ, 0xfc, !PT ;  /* 0x0000000309777212 */ /* 0x000fe200078efcff */
[----:B------:R-:W-:Y:S01]  /*0a80*/  IMAD.IADD R7, R6, 0x1, -R7 ;  /* 0x0000000106077824 */ /* 0x000fe200078e0a07 */
[C---:B------:R-:W-:Y:S01]  /*0a90*/  LOP3.LUT R42, R8.reuse, R4, RZ, 0xfc, !PT ;  /* 0x00000004082a7212 */ /* 0x040fe200078efcff */
[----:B------:R-:W-:Y:S01]  /*0aa0*/  IMAD.WIDE R2, R33, 0x2, RZ ;  /* 0x0000000221027825 */ /* 0x000fe200078e02ff */
[----:B------:R-:W-:Y:S02]  /*0ab0*/  LOP3.LUT R113, R9, R5, RZ, 0xfc, !PT ;  /* 0x0000000509717212 */ /* 0x000fe400078efcff */
[----:B------:R-:W-:Y:S01]  /*0ac0*/  SHF.R.S32.HI R35, RZ, 0x1f, R35 ;  /* 0x0000001fff237819 */ /* 0x000fe20000011423 */
[----:B------:R-:W-:Y:S01]  /*0ad0*/  IMAD.WIDE R4, R25, 0x2, RZ ;  /* 0x0000000219047825 */ /* 0x000fe200078e02ff */
[C---:B------:R-:W-:Y:S02]  /*0ae0*/  LOP3.LUT R41, R8.reuse, R2, RZ, 0xfc, !PT ;  /* 0x0000000208297212 */ /* 0x040fe400078efcff */
[----:B------:R-:W-:Y:S01]  /*0af0*/  LOP3.LUT R115, R9, R3, RZ, 0xfc, !PT ;  /* 0x0000000309737212 */ /* 0x000fe200078efcff */
[----:B------:R-:W-:Y:S01]  /*0b00*/  IMAD.SHL.U32 R23, R7, 0x1000, RZ ;  /* 0x0000100007177824 */ /* 0x000fe200078e00ff */
[----:B------:R-:W-:Y:S01]  /*0b10*/  LOP3.LUT R44, R8, R4, RZ, 0xfc, !PT ;  /* 0x00000004082c7212 */ /* 0x000fe200078efcff */
[----:B------:R-:W-:Y:S01]  /*0b20*/  IMAD.SHL.U32 R21, R0, 0x1000, RZ ;  /* 0x0000100000157824 */ /* 0x000fe200078e00ff */
[----:B------:R-:W-:Y:S01]  /*0b30*/  LOP3.LUT R105, R9, R5, RZ, 0xfc, !PT ;  /* 0x0000000509697212 */ /* 0x000fe200078efcff */
[----:B------:R-:W-:Y:S01]  /*0b40*/  IMAD.WIDE R2, R27, 0x2, RZ ;  /* 0x000000021b027825 */ /* 0x000fe200078e02ff */
[----:B------:R-:W-:-:S02]  /*0b50*/  LOP3.LUT R0, R9, R13, RZ, 0xfc, !PT ;  /* 0x0000000d09007212 */ /* 0x000fc400078efcff */
[----:B------:R-:W-:Y:S01]  /*0b60*/  LOP3.LUT R24, R21, 0x38, R156, 0xf8, !PT ;  /* 0x0000003815187812 */ /* 0x000fe200078ef89c */
[----:B------:R-:W-:Y:S01]  /*0b70*/  IMAD.WIDE R6, R23, 0x2, RZ ;  /* 0x0000000217067825 */ /* 0x000fe200078e02ff */
[----:B------:R-:W-:Y:S02]  /*0b80*/  LOP3.LUT R107, R9, R3, RZ, 0xfc, !PT ;  /* 0x00000003096b7212 */ /* 0x000fe400078efcff */
[C---:B------:R-:W-:Y:S01]  /*0b90*/  LOP3.LUT R43, R8.reuse, R2, RZ, 0xfc, !PT ;  /* 0x00000002082b7212 */ /* 0x040fe200078efcff */
[----:B------:R-:W-:Y:S01]  /*0ba0*/  IMAD.WIDE R4, R21, 0x2, RZ ;  /* 0x0000000215047825 */ /* 0x000fe200078e02ff */
[----:B------:R-:W-:Y:S02]  /*0bb0*/  LOP3.LUT R3, R8, R6, RZ, 0xfc, !PT ;  /* 0x0000000608037212 */ /* 0x000fe400078efcff */
[----:B------:R-:W-:Y:S01]  /*0bc0*/  LOP3.LUT R7, R9, R7, RZ, 0xfc, !PT ;  /* 0x0000000709077212 */ /* 0x000fe200078efcff */
[----:B------:R-:W-:Y:S01]  /*0bd0*/  IMAD.WIDE R10, R19, 0x2, RZ ;  /* 0x00000002130a7825 */ /* 0x000fe200078e02ff */
[----:B------:R-:W-:-:S02]  /*0be0*/  LOP3.LUT R5, R9, R5, RZ, 0xfc, !PT ;  /* 0x0000000509057212 */ /* 0x000fc400078efcff */
[----:B------:R-:W-:Y:S01]  /*0bf0*/  LOP3.LUT R2, R8, R12, RZ, 0xfc, !PT ;  /* 0x0000000c08027212 */ /* 0x000fe200078efcff */
[----:B------:R-:W-:Y:S01]  /*0c00*/  IMAD.SHL.U32 R155, R155, 0x2, RZ ;  /* 0x000000029b9b7824 */ /* 0x000fe200078e00ff */
[----:B------:R-:W-:Y:S01]  /*0c10*/  LOP3.LUT R6, R9, R11, RZ, 0xfc, !PT ;  /* 0x0000000b09067212 */ /* 0x000fe200078efcff */
[CC--:B------:R-:W-:Y:S01]  /*0c20*/  IMAD.WIDE R14, R20.reuse, R127.reuse, c[0x0][0x160] ;  /* 0x00005800140e7625 */ /* 0x0c0fe200078e027f */
[----:B------:R-:W-:Y:S02]  /*0c30*/  SHF.R.S32.HI R9, RZ, 0x1f, R17 ;  /* 0x0000001fff097819 */ /* 0x000fe40000011411 */
[----:B------:R-:W-:Y:S01]  /*0c40*/  LEA R12, P0, R20, c[0x0][0x160], 0x1 ;  /* 0x00005800140c7a11 */ /* 0x000fe200078008ff */
[----:B------:R-:W-:Y:S01]  /*0c50*/  IMAD.WIDE R16, R22, R127, c[0x0][0x160] ;  /* 0x0000580016107625 */ /* 0x000fe200078e027f */
[----:B------:R-:W-:Y:S01]  /*0c60*/  LOP3.LUT R4, R8, R4, RZ, 0xfc, !PT ;  /* 0x0000000408047212 */ /* 0x000fe200078efcff */
[----:B------:R1:W-:Y:S01]  /*0c70*/  LDGSTS.E.BYPASS.128 [R155+0x8000], [R14.64] ;  /* 0x080000000e9b7fae */ /* 0x0003e2000b901c48 */
[----:B------:R-:W-:-:S02]  /*0c80*/  LEA.HI.X R13, R20, c[0x0][0x164], R9, 0x1, P0 ;  /* 0x00005900140d7a11 */ /* 0x000fc400000f0c09 */
[----:B------:R-:W-:Y:S01]  /*0c90*/  LOP3.LUT R20, R25, 0x38, R156, 0xf8, !PT ;  /* 0x0000003819147812 */ /* 0x000fe200078ef89c */
[----:B------:R2:W-:Y:S01]  /*0ca0*/  LDGSTS.E.BYPASS.128 [R155+0x8800], [R16.64] ;  /* 0x08800000109b7fae */ /* 0x0005e2000b901c48 */
[----:B------:R-:W-:Y:S02]  /*0cb0*/  LOP3.LUT R36, R8, R10, RZ, 0xfc, !PT ;  /* 0x0000000a08247212 */ /* 0x000fe400078efcff */
[----:B------:R-:W-:Y:S01]  /*0cc0*/  SHF.R.S32.HI R11, RZ, 0x1f, R19 ;  /* 0x0000001fff0b7819 */ /* 0x000fe20000011413 */
[-C--:B------:R-:W-:Y:S01]  /*0cd0*/  IMAD.WIDE R18, R24, R127.reuse, c[0x0][0x160] ;  /* 0x0000580018127625 */ /* 0x080fe200078e027f */
[----:B------:R-:W-:Y:S02]  /*0ce0*/  SHF.R.S32.HI R21, RZ, 0x1f, R21 ;  /* 0x0000001fff157819 */ /* 0x000fe40000011415 */
[----:B------:R-:W-:Y:S02]  /*0cf0*/  LEA R10, P1, R22, c[0x0][0x160], 0x1 ;  /* 0x00005800160a7a11 */ /* 0x000fe400078208ff */
[----:B------:R-:W-:Y:S01]  /*0d00*/  LEA R8, P2, R24, c[0x0][0x160], 0x1 ;  /* 0x0000580018087a11 */ /* 0x000fe200078408ff */
[----:B------:R3:W-:Y:S01]  /*0d10*/  LDGSTS.E.BYPASS.128 [R155+0x9000], [R18.64] ;  /* 0x09000000129b7fae */ /* 0x0007e2000b901c48 */
[----:B------:R-:W-:Y:S01]  /*0d20*/  SHF.R.S32.HI R25, RZ, 0x1f, R25 ;  /* 0x0000001fff197819 */ /* 0x000fe20000011419 */
[C---:B--2---:R-:W-:Y:S01]  /*0d30*/  IMAD.WIDE R16, R20.reuse, R127, c[0x0][0x168] ;  /* 0x00005a0014107625 */ /* 0x044fe200078e027f */
[----:B------:R-:W-:-:S02]  /*0d40*/  LEA R26, P0, R20, c[0x0][0x168], 0x1 ;  /* 0x00005a00141a7a11 */ /* 0x000fc400078008ff */
[--C-:B-1----:R-:W-:Y:S02]  /*0d50*/  LOP3.LUT R14, R23, 0x38, R156.reuse, 0xf8, !PT ;  /* 0x00000038170e7812 */ /* 0x102fe400078ef89c */
[----:B------:R-:W-:Y:S02]  /*0d60*/  LEA.HI.X R11, R22, c[0x0][0x164], R11, 0x1, P1 ;  /* 0x00005900160b7a11 */ /* 0x000fe400008f0c0b */
[----:B------:R-:W-:Y:S02]  /*0d70*/  LEA.HI.X R9, R24, c[0x0][0x164], R21, 0x1, P2 ;  /* 0x0000590018097a11 */ /* 0x000fe400010f0c15 */
[----:B------:R-:W-:Y:S02]  /*0d80*/  LOP3.LUT R22, R27, 0x38, R156, 0xf8, !PT ;  /* 0x000000381b167812 */ /* 0x000fe400078ef89c */
[----:B------:R-:W-:Y:S02]  /*0d90*/  SHF.R.S32.HI R21, RZ, 0x1f, R27 ;  /* 0x0000001fff157819 */ /* 0x000fe4000001141b */
[----:B------:R-:W-:Y:S01]  /*0da0*/  LEA.HI.X R27, R20, c[0x0][0x16c], R25, 0x1, P0 ;  /* 0x00005b00141b7a11 */ /* 0x000fe200000f0c19 */
[----:B---3--:R-:W-:Y:S01]  /*0db0*/  IMAD.WIDE R18, R22, R127, c[0x0][0x168] ;  /* 0x00005a0016127625 */ /* 0x008fe200078e027f */
[----:B------:R-:W-:-:S02]  /*0dc0*/  SHF.R.S32.HI R23, RZ, 0x1f, R23 ;  /* 0x0000001fff177819 */ /* 0x000fc40000011417 */
[----:B------:R-:W-:Y:S02]  /*0dd0*/  LEA R24, P0, R14, c[0x0][0x160], 0x1 ;  /* 0x000058000e187a11 */ /* 0x000fe400078008ff */
[----:B------:R-:W-:Y:S02]  /*0de0*/  LEA R28, P1, R22, c[0x0][0x168], 0x1 ;  /* 0x00005a00161c7a11 */ /* 0x000fe400078208ff */
[C---:B------:R-:W-:Y:S01]  /*0df0*/  LEA.HI.X R25, R14.reuse, c[0x0][0x164], R23, 0x1, P0 ;  /* 0x000059000e197a11 */ /* 0x040fe200000f0c17 */
[-C--:B------:R-:W-:Y:S01]  /*0e00*/  IMAD.WIDE R14, R14, R127.reuse, c[0x0][0x160] ;  /* 0x000058000e0e7625 */ /* 0x080fe200078e027f */
[----:B------:R-:W-:Y:S02]  /*0e10*/  LEA.HI.X R29, R22, c[0x0][0x16c], R21, 0x1, P1 ;  /* 0x00005b00161d7a11 */ /* 0x000fe400008f0c15 */
[C---:B------:R-:W-:Y:S01]  /*0e20*/  LEA R30, P2, R32.reuse, c[0x0][0x168], 0x1 ;  /* 0x00005a00201e7a11 */ /* 0x040fe200078408ff */
[----:B------:R-:W-:Y:S01]  /*0e30*/  IMAD.WIDE R20, R32, R127, c[0x0][0x168] ;  /* 0x00005a0020147625 */ /* 0x000fe200078e027f */
[----:B------:R-:W-:Y:S01]  /*0e40*/  LEA R34, P1, R48, c[0x0][0x168], 0x1 ;  /* 0x00005a0030227a11 */ /* 0x000fe200078208ff */
[----:B------:R1:W-:Y:S01]  /*0e50*/  LDGSTS.E.BYPASS.128 [R155+0x9800], [R14.64] ;  /* 0x098000000e9b7fae */ /* 0x0003e2000b901c48 */
[----:B------:R-:W-:-:S02]  /*0e60*/  LOP3.LUT R22, R33, 0x38, R156, 0xf8, !PT ;  /* 0x0000003821167812 */ /* 0x000fc400078ef89c */
[--C-:B------:R-:W-:Y:S01]  /*0e70*/  LOP3.LUT R54, R47, 0x38, R156.reuse, 0xf8, !PT ;  /* 0x000000382f367812 */ /* 0x100fe200078ef89c */
[----:B------:R-:W0:Y:S01]  /*0e80*/  LDGDEPBAR ;  /* 0x00000000000079af */ /* 0x000e220000000000 */
[----:B------:R-:W-:Y:S02]  /*0e90*/  LOP3.LUT R52, R45, 0x38, R156, 0xf8, !PT ;  /* 0x000000382d347812 */ /* 0x000fe400078ef89c */
[----:B------:R-:W-:Y:S01]  /*0ea0*/  LEA.HI.X R31, R32, c[0x0][0x16c], R31, 0x1, P2 ;  /* 0x00005b00201f7a11 */ /* 0x000fe200010f0c1f */
[----:B------:R2:W-:Y:S01]  /*0eb0*/  LDGSTS.E.BYPASS.128 [R155], [R16.64] ;  /* 0x00000000109b7fae */ /* 0x0005e2000b901c48 */
[----:B------:R-:W-:Y:S02]  /*0ec0*/  LEA.HI.X R35, R48, c[0x0][0x16c], R35, 0x1, P1 ;  /* 0x00005b0030237a11 */ /* 0x000fe400008f0c23 */
[----:B------:R-:W-:Y:S01]  /*0ed0*/  SHF.R.S32.HI R33, RZ, 0x1f, R33 ;  /* 0x0000001fff217819 */ /* 0x000fe20000011421 */
[C---:B-1----:R-:W-:Y:S01]  /*0ee0*/  IMAD.WIDE R14, R22.reuse, R127, c[0x0][0x168] ;  /* 0x00005a00160e7625 */ /* 0x042fe200078e027f */
[----:B------:R-:W-:Y:S01]  /*0ef0*/  SHF.R.S32.HI R23, RZ, 0x1f, R47 ;  /* 0x0000001fff177819 */ /* 0x000fe2000001142f */
[----:B------:R1:W-:Y:S01]  /*0f00*/  LDGSTS.E.BYPASS.128 [R155+0x800], [R18.64] ;  /* 0x00800000129b7fae */ /* 0x0003e2000b901c48 */
[----:B------:R-:W-:-:S02]  /*0f10*/  LEA R32, P0, R22, c[0x0][0x168], 0x1 ;  /* 0x00005a0016207a11 */ /* 0x000fc400078008ff */
[----:B------:R-:W-:Y:S01]  /*0f20*/  LOP3.LUT R56, R49, 0x38, R156, 0xf8, !PT ;  /* 0x0000003831387812 */ /* 0x000fe200078ef89c */
[----:B------:R3:W-:Y:S01]  /*0f30*/  LDGSTS.E.BYPASS.128 [R155+0x1000], [R20.64] ;  /* 0x01000000149b7fae */ /* 0x0007e2000b901c48 */
[----:B------:R-:W-:Y:S01]  /*0f40*/  SHF.R.S32.HI R51, RZ, 0x1f, R49 ;  /* 0x0000001fff337819 */ /* 0x000fe20000011431 */
[-C--:B--2---:R-:W-:Y:S01]  /*0f50*/  IMAD.WIDE R16, R48, R127.reuse, c[0x0][0x168] ;  /* 0x00005a0030107625 */ /* 0x084fe200078e027f */
[----:B------:R-:W-:Y:S01]  /*0f60*/  LEA R48, P1, R54, c[0x0][0x168], 0x1 ;  /* 0x00005a0036307a11 */ /* 0x000fe200078208ff */
[----:B------:R2:W-:Y:S01]  /*0f70*/  LDGSTS.E.BYPASS.128 [R155+0x1800], [R14.64] ;  /* 0x018000000e9b7fae */ /* 0x0005e2000b901c48 */
[----:B------:R-:W-:Y:S02]  /*0f80*/  LEA.HI.X R33, R22, c[0x0][0x16c], R33, 0x1, P0 ;  /* 0x00005b0016217a11 */ /* 0x000fe400000f0c21 */
[----:B------:R-:W-:Y:S01]  /*0f90*/  LEA.HI.X R49, R54, c[0x0][0x16c], R23, 0x1, P1 ;  /* 0x00005b0036317a11 */ /* 0x000fe200008f0c17 */
[----:B-1----:R-:W-:Y:S01]  /*0fa0*/  IMAD.WIDE R18, R52, R127, c[0x0][0x168] ;  /* 0x00005a0034127625 */ /* 0x002fe200078e027f */
[----:B------:R1:W-:Y:S01]  /*0fb0*/  LDGSTS.E.BYPASS.128 [R155+0x2000], [R16.64] ;  /* 0x02000000109b7fae */ /* 0x0003e2000b901c48 */
[----:B------:R-:W-:-:S02]  /*0fc0*/  LEA R50, P2, R56, c[0x0][0x168], 0x1 ;  /* 0x00005a0038327a11 */ /* 0x000fc400078408ff */
[-C--:B---3--:R-:W-:Y:S01]  /*0fd0*/  IMAD.WIDE R20, R54, R127.reuse, c[0x0][0x168] ;  /* 0x00005a0036147625 */ /* 0x088fe200078e027f */
[----:B------:R3:W-:Y:S01]  /*0fe0*/  LDGSTS.E.BYPASS.128 [R155+0x2800], [R18.64] ;  /* 0x02800000129b7fae */ /* 0x0007e2000b901c48 */
[----:B------:R-:W-:Y:S01]  /*0ff0*/  SHF.R.S32.HI R45, RZ, 0x1f, R45 ;  /* 0x0000001fff2d7819 */ /* 0x000fe2000001142d */
[----:B------:R-:W-:Y:S01]  /*1000*/  CS2R R54, SRZ ;  /* 0x0000000000367805 */ /* 0x000fe2000001ff00 */
[----:B------:R-:W-:Y:S01]  /*1010*/  IMAD.WIDE R22, R56, R127, c[0x0][0x168] ;  /* 0x00005a0038167625 */ /* 0x000fe200078e027f */
[----:B------:R4:W-:Y:S01]  /*1020*/  LDGSTS.E.BYPASS.128 [R155+0x3000], [R20.64] ;  /* 0x03000000149b7fae */ /* 0x0009e2000b901c48 */
[----:B------:R-:W-:Y:S01]  /*1030*/  LEA R46, P0, R52, c[0x0][0x168], 0x1 ;  /* 0x00005a00342e7a11 */ /* 0x000fe200078008ff */
[----:B--2---:R-:W-:Y:S01]  /*1040*/  CS2R R14, SRZ ;  /* 0x00000000000e7805 */ /* 0x004fe2000001ff00 */
[----:B------:R-:W-:Y:S01]  /*1050*/  IADD3 R37, P1, R37, c[0x0][0x168], RZ ;  /* 0x00005a0025257a10 */ /* 0x000fe20007f3e0ff */
[----:B------:R2:W-:Y:S01]  /*1060*/  LDGSTS.E.BYPASS.128 [R155+0x3800], [R22.64] ;  /* 0x03800000169b7fae */ /* 0x0005e2000b901c48 */
[----:B------:R-:W-:Y:S01]  /*1070*/  LEA.HI.X R51, R56, c[0x0][0x16c], R51, 0x1, P2 ;  /* 0x00005b0038337a11 */ /* 0x000fe200010f0c33 */
[----:B-1----:R-:W-:Y:S01]  /*1080*/  CS2R R16, SRZ ;  /* 0x0000000000107805 */ /* 0x002fe2000001ff00 */
[----:B------:R-:W-:Y:S01]  /*1090*/  LEA.HI.X R47, R52, c[0x0][0x16c], R45, 0x1, P0 ;  /* 0x00005b00342f7a11 */ /* 0x000fe200000f0c2d */
[----:B------:R-:W0:Y:S01]  /*10a0*/  LDGDEPBAR ;  /* 0x00000000000079af */ /* 0x000e220000000000 */
[----:B------:R-:W-:Y:S01]  /*10b0*/  IADD3 R38, P2, R38, c[0x0][0x168], RZ ;  /* 0x00005a0026267a10 */ /* 0x000fe20007f5e0ff */
[----:B------:R-:W-:Y:S01]  /*10c0*/  CS2R R56, SRZ ;  /* 0x0000000000387805 */ /* 0x000fe2000001ff00 */
[----:B------:R-:W-:Y:S01]  /*10d0*/  IADD3 R124, P6, R37, 0x100, RZ ;  /* 0x00000100257c7810 */ /* 0x000fe20007fde0ff */
[----:B------:R-:W-:Y:S01]  /*10e0*/  BAR.SYNC.DEFER_BLOCKING 0x0 ;  /* 0x0000000000007b1d */ /* 0x000fe20000010000 */
[----:B------:R-:W-:Y:S01]  /*10f0*/  IADD3 R39, P3, R39, c[0x0][0x168], RZ ;  /* 0x00005a0027277a10 */ /* 0x000fe20007f7e0ff */
[----:B------:R-:W-:Y:S01]  /*1100*/  CS2R R52, SRZ ;  /* 0x0000000000347805 */ /* 0x000fe2000001ff00 */
[----:B------:R-:W-:Y:S01]  /*1110*/  IADD3 R122, P4, R38, 0x100, RZ ;  /* 0x00000100267a7810 */ /* 0x000fe20007f9e0ff */
[----:B---3--:R-:W-:Y:S01]  /*1120*/  CS2R R18, SRZ ;  /* 0x0000000000127805 */ /* 0x008fe2000001ff00 */
[----:B------:R-:W-:Y:S01]  /*1130*/  IADD3.X R123, RZ, c[0x0][0x16c], R123, P6, P1 ;  /* 0x00005b00ff7b7a10 */ /* 0x000fe200037e247b */
[----:B----4-:R-:W-:Y:S01]  /*1140*/  CS2R R20, SRZ ;  /* 0x0000000000147805 */ /* 0x010fe2000001ff00 */
[----:B------:R-:W-:Y:S01]  /*1150*/  IADD3 R40, P0, R40, c[0x0][0x168], RZ ;  /* 0x00005a0028287a10 */ /* 0x000fe20007f1e0ff */
[----:B--2---:R-:W-:Y:S01]  /*1160*/  CS2R R22, SRZ ;  /* 0x0000000000167805 */ /* 0x004fe2000001ff00 */
[----:B------:R-:W-:-:S02]  /*1170*/  IADD3 R120, P6, R39, 0x100, RZ ;  /* 0x0000010027787810 */ /* 0x000fc40007fde0ff */
[----:B------:R-:W-:Y:S02]  /*1180*/  LOP3.LUT R45, R132, 0x20, RZ, 0xc0, !PT ;  /* 0x00000020842d7812 */ /* 0x000fe400078ec0ff */
[----:B------:R-:W-:Y:S02]  /*1190*/  IADD3 R41, P5, R41, c[0x0][0x168], RZ ;  /* 0x00005a0029297a10 */ /* 0x000fe40007fbe0ff */
[----:B------:R-:W-:Y:S02]  /*11a0*/  IADD3.X R121, RZ, c[0x0][0x16c], R121, P4, P2 ;  /* 0x00005b00ff797a10 */ /* 0x000fe400027e4479 */
[----:B------:R-:W-:Y:S02]  /*11b0*/  IADD3 R118, P4, R40, 0x100, RZ ;  /* 0x0000010028767810 */ /* 0x000fe40007f9e0ff */
[----:B------:R-:W-:Y:S02]  /*11c0*/  IADD3.X R119, RZ, c[0x0][0x16c], R119, P6, P3 ;  /* 0x00005b00ff777a10 */ /* 0x000fe400037e6477 */
[----:B------:R-:W-:-:S02]  /*11d0*/  IADD3 R42, P1, R42, c[0x0][0x168], RZ ;  /* 0x00005a002a2a7a10 */ /* 0x000fc40007f3e0ff */
[----:B------:R-:W-:Y:S01]  /*11e0*/  IADD3 R43, P2, R43, c[0x0][0x168], RZ ;  /* 0x00005a002b2b7a10 */ /* 0x000fe20007f5e0ff */
[----:B------:R-:W-:Y:S01]  /*11f0*/  @!PT LDS RZ, [RZ] ;  /* 0x00000000fffff984 */ /* 0x000fe20000000800 */
[----:B------:R-:W-:Y:S01]  /*1200*/  @!PT LDS RZ, [RZ] ;  /* 0x00000000fffff984 */ /* 0x000fe20000000800 */
[----:B------:R-:W-:Y:S01]  /*1210*/  @!PT LDS RZ, [RZ] ;  /* 0x00000000fffff984 */ /* 0x000fe20000000800 */
[----:B------:R1:W-:Y:S01]  /*1220*/  LDGSTS.E.BYPASS.128 [R155+0xa000], [R12.64+0x80] ;  /* 0x0a0000800c9b7fae */ /* 0x0003e2000b901c48 */
[----:B------:R-:W-:Y:S02]  /*1230*/  IADD3 R116, P6, R41, 0x100, RZ ;  /* 0x0000010029747810 */ /* 0x000fe40007fde0ff */
[----:B------:R-:W-:Y:S01]  /*1240*/  IADD3.X R117, RZ, c[0x0][0x16c], R117, P4, P0 ;  /* 0x00005b00ff757a10 */ /* 0x000fe200027e0475 */
[----:B------:R2:W-:Y:S01]  /*1250*/  LDGSTS.E.BYPASS.128 [R155+0xa800], [R10.64+0x80] ;  /* 0x0a8000800a9b7fae */ /* 0x0005e2000b901c48 */
[----:B------:R-:W-:Y:S02]  /*1260*/  IADD3 R114, P4, R42, 0x100, RZ ;  /* 0x000001002a727810 */ /* 0x000fe40007f9e0ff */
[----:B------:R-:W-:Y:S01]  /*1270*/  IADD3 R112, P0, R43, 0x100, RZ ;  /* 0x000001002b707810 */ /* 0x000fe20007f1e0ff */
[----:B------:R3:W-:Y:S01]  /*1280*/  LDGSTS.E.BYPASS.128 [R155+0xb000], [R8.64+0x80] ;  /* 0x0b000080089b7fae */ /* 0x0007e2000b901c48 */
[----:B------:R-:W-:-:S02]  /*1290*/  IADD3.X R115, RZ, c[0x0][0x16c], R115, P6, P5 ;  /* 0x00005b00ff737a10 */ /* 0x000fc400037ea473 */
[----:B------:R-:W-:Y:S01]  /*12a0*/  IADD3 R44, P3, R44, c[0x0][0x168], RZ ;  /* 0x00005a002c2c7a10 */ /* 0x000fe20007f7e0ff */
[----:B------:R4:W-:Y:S01]  /*12b0*/  LDGSTS.E.BYPASS.128 [R155+0xb800], [R24.64+0x80] ;  /* 0x0b800080189b7fae */ /* 0x0009e2000b901c48 */
[----:B------:R-:W-:Y:S01]  /*12c0*/  IADD3 R104, P6, R3, c[0x0][0x160], RZ ;  /* 0x0000580003687a10 */ /* 0x000fe20007fde0ff */
[----:B-1----:R-:W-:Y:S01]  /*12d0*/  CS2R R12, SRZ ;  /* 0x00000000000c7805 */ /* 0x002fe2000001ff00 */
[----:B------:R-:W-:Y:S01]  /*12e0*/  IADD3.X R113, RZ, c[0x0][0x16c], R113, P4, P1 ;  /* 0x00005b00ff717a10 */ /* 0x000fe200027e2471 */
[----:B------:R-:W0:Y:S01]  /*12f0*/  LDGDEPBAR ;  /* 0x00000000000079af */ /* 0x000e220000000000 */
[----:B------:R-:W-:Y:S01]  /*1300*/  IADD3.X R107, RZ, c[0x0][0x16c], R107, P0, P2 ;  /* 0x00005b00ff6b7a10 */ /* 0x000fe200007e446b */
[----:B--2---:R-:W-:Y:S01]  /*1310*/  CS2R R10, SRZ ;  /* 0x00000000000a7805 */ /* 0x004fe2000001ff00 */
[----:B------:R-:W-:Y:S01]  /*1320*/  IADD3 R106, P5, R44, 0x100, RZ ;  /* 0x000001002c6a7810 */ /* 0x000fe20007fbe0ff */
[----:B------:R1:W-:Y:S01]  /*1330*/  LDGSTS.E.BYPASS.128 [R155+0x4000], [R26.64+0x80] ;  /* 0x040000801a9b7fae */ /* 0x0003e2000b901c48 */
[----:B------:R-:W-:Y:S01]  /*1340*/  IADD3 R37, P1, R4, c[0x0][0x160], RZ ;  /* 0x0000580004257a10 */ /* 0x000fe20007f3e0ff */
[----:B---3--:R-:W-:Y:S01]  /*1350*/  CS2R R8, SRZ ;  /* 0x0000000000087805 */ /* 0x008fe2000001ff00 */
[----:B------:R-:W-:Y:S01]  /*1360*/  IADD3 R104, P2, R104, 0x100, RZ ;  /* 0x0000010068687810 */ /* 0x000fe20007f5e0ff */
[----:B------:R2:W-:Y:S01]  /*1370*/  LDGSTS.E.BYPASS.128 [R155+0x4800], [R28.64+0x80] ;  /* 0x048000801c9b7fae */ /* 0x0005e2000b901c48 */
[----:B------:R-:W-:Y:S01]  /*1380*/  IADD3 R3, P4, R36, c[0x0][0x160], RZ ;  /* 0x0000580024037a10 */ /* 0x000fe20007f9e0ff */
[----:B----4-:R-:W-:Y:S01]  /*1390*/  CS2R R24, SRZ ;  /* 0x0000000000187805 */ /* 0x010fe2000001ff00 */
[----:B------:R-:W-:Y:S01]  /*13a0*/  IADD3 R4, P0, R2, c[0x0][0x160], RZ ;  /* 0x0000580002047a10 */ /* 0x000fe20007f1e0ff */
[----:B------:R3:W-:Y:S01]  /*13b0*/  LDGSTS.E.BYPASS.128 [R155+0x5000], [R30.64+0x80] ;  /* 0x050000801e9b7fae */ /* 0x0007e2000b901c48 */
[----:B------:R-:W-:-:S02]  /*13c0*/  IADD3.X R105, RZ, c[0x0][0x16c], R105, P5, P3 ;  /* 0x00005b00ff697a10 */ /* 0x000fc40002fe6469 */
[----:B------:R-:W-:Y:S01]  /*13d0*/  IADD3.X R7, RZ, c[0x0][0x164], R7, P2, P6 ;  /* 0x00005900ff077a10 */ /* 0x000fe200017ec407 */
[----:B------:R4:W-:Y:S01]  /*13e0*/  LDGSTS.E.BYPASS.128 [R155+0x5800], [R32.64+0x80] ;  /* 0x05800080209b7fae */ /* 0x0009e2000b901c48 */
[----:B------:R-:W-:Y:S01]  /*13f0*/  IADD3 R2, P5, R37, 0x100, RZ ;  /* 0x0000010025027810 */ /* 0x000fe20007fbe0ff */
[----:B-1----:R-:W-:Y:S01]  /*1400*/  CS2R R26, SRZ ;  /* 0x00000000001a7805 */ /* 0x002fe2000001ff00 */
[----:B------:R-:W-:Y:S01]  /*1410*/  IADD3 R3, P3, R3, 0x100, RZ ;  /* 0x0000010003037810 */ /* 0x000fe20007f7e0ff */
[----:B------:R1:W-:Y:S01]  /*1420*/  LDGSTS.E.BYPASS.128 [R155+0x6000], [R34.64+0x80] ;  /* 0x06000080229b7fae */ /* 0x0003e2000b901c48 */
[----:B------:R-:W-:Y:S01]  /*1430*/  IADD3 R4, P2, R4, 0x100, RZ ;  /* 0x0000010004047810 */ /* 0x000fe20007f5e0ff */
[----:B--2---:R-:W-:Y:S01]  /*1440*/  CS2R R28, SRZ ;  /* 0x00000000001c7805 */ /* 0x004fe2000001ff00 */
[----:B------:R-:W-:Y:S01]  /*1450*/  IADD3.X R5, RZ, c[0x0][0x164], R5, P5, P1 ;  /* 0x00005900ff057a10 */ /* 0x000fe20002fe2405 */
[----:B------:R2:W-:Y:S01]  /*1460*/  LDGSTS.E.BYPASS.128 [R155+0x6800], [R46.64+0x80] ;  /* 0x068000802e9b7fae */ /* 0x0005e2000b901c48 */
[----:B---3--:R-:W-:Y:S01]  /*1470*/  CS2R R30, SRZ ;  /* 0x00000000001e7805 */ /* 0x008fe2000001ff00 */
[----:B------:R-:W-:-:S02]  /*1480*/  IADD3.X R6, RZ, c[0x0][0x164], R6, P3, P4 ;  /* 0x00005900ff067a10 */ /* 0x000fc40001fe8406 */
[----:B------:R3:W-:Y:S01]  /*1490*/  LDGSTS.E.BYPASS.128 [R155+0x7000], [R48.64+0x80] ;  /* 0x07000080309b7fae */ /* 0x0007e2000b901c48 */
[----:B----4-:R-:W-:Y:S01]  /*14a0*/  CS2R R32, SRZ ;  /* 0x0000000000207805 */ /* 0x010fe2000001ff00 */
[----:B------:R-:W-:Y:S02]  /*14b0*/  IADD3.X R0, RZ, c[0x0][0x164], R0, P2, P0 ;  /* 0x00005900ff007a10 */ /* 0x000fe400017e0400 */
[----:B------:R4:W-:Y:S01]  /*14c0*/  LDGSTS.E.BYPASS.128 [R155+0x7800], [R50.64+0x80] ;  /* 0x07800080329b7fae */ /* 0x0009e2000b901c48 */
[----:B-1----:R-:W-:-:S03]  /*14d0*/  CS2R R34, SRZ ;  /* 0x0000000000227805 */ /* 0x002fc6000001ff00 */
[----:B------:R-:W0:Y:S01]  /*14e0*/  LDGDEPBAR ;  /* 0x00000000000079af */ /* 0x000e220000000000 */
[----:B--2---:R-:W-:Y:S02]  /*14f0*/  LOP3.LUT R47, R156, 0x8, RZ, 0xc0, !PT ;  /* 0x000000089c2f7812 */ /* 0x004fe400078ec0ff */
[----:B------:R-:W-:Y:S02]  /*1500*/  LOP3.LUT R46, R160, 0x7, R132, 0xf8, !PT ;  /* 0x00000007a02e7812 */ /* 0x000fe400078ef884 */
[----:B---3--:R-:W-:Y:S02]  /*1510*/  SHF.R.U32.HI R49, RZ, 0x2, R45 ;  /* 0x00000002ff317819 */ /* 0x008fe4000001162d */
[----:B------:R-:W-:Y:S02]  /*1520*/  LOP3.LUT R48, R143, 0x30, R156, 0xf8, !PT ;  /* 0x000000308f307812 */ /* 0x000fe400078ef89c */
[----:B------:R-:W-:Y:S02]  /*1530*/  LOP3.LUT R139, R49, 0x10, R141, 0xf8, !PT ;  /* 0x00000010318b7812 */ /* 0x000fe400078ef88d */
[----:B------:R-:W-:-:S02]  /*1540*/  LOP3.LUT R147, R48, 0x30, R47, 0x1e, !PT ;  /* 0x0000003030937812 */ /* 0x000fc400078e1e2f */
[C---:B------:R-:W-:Y:S02]  /*1550*/  LOP3.LUT R45, R156.reuse, 0x18, RZ, 0xc0, !PT ;  /* 0x000000189c2d7812 */ /* 0x040fe400078ec0ff */
[----:B------:R-:W-:Y:S02]  /*1560*/  LOP3.LUT R47, R156, 0x10, R47, 0x2e, !PT ;  /* 0x000000109c2f7812 */ /* 0x000fe400078e2e2f */
[--C-:B----4-:R-:W-:Y:S02]  /*1570*/  LOP3.LUT R50, R49, 0x7, R132.reuse, 0xf8, !PT ;  /* 0x0000000731327812 */ /* 0x110fe400078ef884 */
[----:B------:R-:W-:Y:S02]  /*1580*/  LOP3.LUT R139, R139, 0x7, R132, 0xf8, !PT ;  /* 0x000000078b8b7812 */ /* 0x000fe400078ef884 */
[----:B------:R-:W-:Y:S02]  /*1590*/  LEA R144, R46, 0x800, 0x6 ;  /* 0x000008002e907811 */ /* 0x000fe400078e30ff */
[----:B------:R-:W-:Y:S01]  /*15a0*/  LOP3.LUT R48, R156, 0x20, R45, 0x2e, !PT ;  /* 0x000000209c307812 */ /* 0x000fe200078e2e2d */
[----:B------:R-:W-:Y:S01]  /*15b0*/  IMAD.SHL.U32 R140, R139, 0x40, RZ ;  /* 0x000000408b8c7824 */ /* 0x000fe200078e00ff */
[----:B------:R-:W-:-:S02]  /*15c0*/  LOP3.LUT R46, R47, 0x20, R156, 0xf8, !PT ;  /* 0x000000202f2e7812 */ /* 0x000fc400078ef89c */
[----:B------:R-:W-:Y:S02]  /*15d0*/  LOP3.LUT R50, R50, 0x10, R141, 0xf8, !PT ;  /* 0x0000001032327812 */ /* 0x000fe400078ef88d */
[-C--:B------:R-:W-:Y:S02]  /*15e0*/  LOP3.LUT R151, R46, R143.reuse, RZ, 0x3c, !PT ;  /* 0x0000008f2e977212 */ /* 0x080fe400078e3cff */
[----:B------:R-:W-:Y:S02]  /*15f0*/  LOP3.LUT R137, R48, 0x18, R132, 0x78, !PT ;  /* 0x0000001830897812 */ /* 0x000fe400078e7884 */
[----:B------:R-:W-:Y:S02]  /*1600*/  LEA R136, R50, 0x800, 0x6 ;  /* 0x0000080032887811 */ /* 0x000fe400078e30ff */
[----:B------:R-:W-:Y:S02]  /*1610*/  LOP3.LUT R149, R48, R143, RZ, 0x3c, !PT ;  /* 0x0000008f30957212 */ /* 0x000fe400078e3cff */
[----:B------:R-:W-:-:S02]  /*1620*/  LOP3.LUT R148, R154, R48, R143, 0xf6, !PT ;  /* 0x000000309a947212 */ /* 0x000fc400078ef68f */
[C---:B------:R-:W-:Y:S02]  /*1630*/  LOP3.LUT R143, R144.reuse, R48, R143, 0xf6, !PT ;  /* 0x00000030908f7212 */ /* 0x040fe400078ef68f */
[----:B------:R-:W-:Y:S02]  /*1640*/  LOP3.LUT R145, R144, R153, RZ, 0xfc, !PT ;  /* 0x0000009990917212 */ /* 0x000fe400078efcff */
[C---:B------:R-:W-:Y:S02]  /*1650*/  LOP3.LUT R142, R147.reuse, R144, RZ, 0xfc, !PT ;  /* 0x00000090938e7212 */ /* 0x040fe400078efcff */
[----:B------:R-:W-:Y:S02]  /*1660*/  LOP3.LUT R146, R147, R154, RZ, 0xfc, !PT ;  /* 0x0000009a93927212 */ /* 0x000fe400078efcff */
[C---:B------:R-:W-:Y:S02]  /*1670*/  LOP3.LUT R144, R151.reuse, R144, RZ, 0xfc, !PT ;  /* 0x0000009097907212 */ /* 0x040fe400078efcff */
[----:B------:R-:W-:-:S02]  /*1680*/  LOP3.LUT R150, R151, R154, RZ, 0xfc, !PT ;  /* 0x0000009a97967212 */ /* 0x000fc400078efcff */
[-C--:B------:R-:W-:Y:S02]  /*1690*/  LOP3.LUT R138, R140, R157.reuse, RZ, 0xfc, !PT ;  /* 0x0000009d8c8a7212 */ /* 0x080fe400078efcff */
[----:B------:R-:W-:Y:S02]  /*16a0*/  LOP3.LUT R135, R136, R157, RZ, 0xfc, !PT ;  /* 0x0000009d88877212 */ /* 0x000fe400078efcff */
[----:B------:R-:W-:Y:S02]  /*16b0*/  LOP3.LUT R134, R140, 0x1800, R137, 0xfe, !PT ;  /* 0x000018008c867812 */ /* 0x000fe400078efe89 */
.L_x_0:
[----:B------:R-:W-:-:S04]  /*16c0*/  DEPBAR.LE SB0, 0x2 ;  /* 0x000080800000791a */ /* 0x000fc80000000000 */
[----:B------:R-:W-:Y:S01]  /*16d0*/  UIADD3 UR4, UR4, 0x1, URZ ;  /* 0x0000000104047890 */ /* 0x000fe2000fffe03f */
[----:B------:R-:W-:Y:S01]  /*16e0*/  IMAD.IADD R37, R157, 0x1, R140 ;  /* 0x000000019d257824 */ /* 0x000fe200078e028c */
[----:B------:R-:W-:Y:S01]  /*16f0*/  IADD3 R133, R133, 0x1, RZ ;  /* 0x0000000185857810 */ /* 0x000fe20007ffe0ff */
[----:B------:R-:W-:Y:S01]  /*1700*/  IMAD.IADD R36, R153, 0x1, R154 ;  /* 0x0000000199247824 */ /* 0x000fe200078e029a */
[----:B------:R-:W-:Y:S01]  /*1710*/  UISETP.GE.AND UP0, UPT, UR4, 0x2, UPT ;  /* 0x000000020400788c */ /* 0x000fe2000bf06270 */
[----:B------:R-:W-:Y:S01]  /*1720*/  BAR.SYNC.DEFER_BLOCKING 0x0 ;  /* 0x0000000000007b1d */ /* 0x000fe20000010000 */
[----:B------:R-:W-:Y:S02]  /*1730*/  ISETP.GE.AND P1, PT, R133, 0x2, PT ;  /* 0x000000028500780c */ /* 0x000fe40003f26270 */
[----:B------:R-:W-:Y:S01]  /*1740*/  USEL UR4, UR4, URZ, !UP0 ;  /* 0x0000003f04047287 */ /* 0x000fe2000c000000 */
[----:B------:R-:W-:Y:S02]  /*1750*/  ISETP.GE.U32.AND P0, PT, R131, 0x3e, PT ;  /* 0x0000003e8300780c */ /* 0x000fe40003f06070 */
[----:B------:R-:W-:Y:S01]  /*1760*/  SEL R133, R133, RZ, !P1 ;  /* 0x000000ff85857207 */ /* 0x000fe20004800000 */
[----:B------:R-:W-:Y:S01]  /*1770*/  USHF.L.U32 UR6, UR4, 0xe, URZ ;  /* 0x0000000e04067899 */ /* 0x000fe2000800063f */
[----:B------:R-:W-:Y:S01]  /*1780*/  ISETP.GE.U32.AND.EX P0, PT, R130, RZ, PT, P0 ;  /* 0x000000ff8200720c */ /* 0x000fe20003f06100 */
[----:B------:R-:W-:-:S04]  /*1790*/  ULEA UR5, UR4, 0x8000, 0xd ;  /* 0x0000800004057891 */ /* 0x000fc8000f8e683f */
[----:B------:R-:W-:Y:S02]  /*17a0*/  LEA R44, R138, UR6, 0x1 ;  /* 0x000000068a2c7c11 */ /* 0x000fe4000f8e08ff */
[----:B------:R-:W-:Y:S02]  /*17b0*/  LEA R48, R135, UR6, 0x1 ;  /* 0x0000000687307c11 */ /* 0x000fe4000f8e08ff */
[----:B------:R-:W-:Y:S02]  /*17c0*/  LEA R109, R37, UR6, 0x1 ;  /* 0x00000006256d7c11 */ /* 0x000fe4000f8e08ff */
[----:B------:R-:W-:Y:S02]  /*17d0*/  LEA R108, R36, UR5, 0x1 ;  /* 0x00000005246c7c11 */ /* 0x000fe4000f8e08ff */
[----:B------:R-:W-:Y:S02]  /*17e0*/  LEA R100, R152, UR5, 0x1 ;  /* 0x0000000598647c11 */ /* 0x000fe4000f8e08ff */
[----:B------:R-:W-:Y:S01]  /*17f0*/  LEA R40, R145, UR5, 0x1 ;  /* 0x0000000591287c11 */ /* 0x000fe2000f8e08ff */
[----:B------:R-:W-:Y:S04]  /*1800*/  LDSM.16.M88.4 R44, [R44] ;  /* 0x000000002c2c783b */ /* 0x000fe80000000200 */
[----:B------:R-:W-:Y:S04]  /*1810*/  LDSM.16.M88.4 R48, [R48] ;  /* 0x000000003030783b */ /* 0x000fe80000000200 */
[----:B------:R-:W-:Y:S04]  /*1820*/  LDSM.16.M88.4 R88, [R109+0x2000] ;  /* 0x002000006d58783b */ /* 0x000fe80000000200 */
[----:B------:R-:W-:Y:S04]  /*1830*/  LDSM.16.M88.4 R92, [R109+0x3000] ;  /* 0x003000006d5c783b */ /* 0x000fe80000000200 */
[----:B------:R-:W1:Y:S04]  /*1840*/  LDSM.16.M88.4 R36, [R108+0x800] ;  /* 0x000800006c24783b */ /* 0x000e680000000200 */
[----:B------:R-:W2:Y:S04]  /*1850*/  LDSM.16.M88.4 R100, [R100] ;  /* 0x000000006464783b */ /* 0x000ea80000000200 */
[----:B------:R-:W3:Y:S04]  /*1860*/  LDSM.16.M88.4 R40, [R40] ;  /* 0x000000002828783b */ /* 0x000ee80000000200 */
[----:B------:R4:W2:Y:S02]  /*1870*/  LDSM.16.M88.4 R96, [R108+0x1800] ;  /* 0x001800006c60783b */ /* 0x0008a40000000200 */
[----:B----4-:R-:W-:-:S06]  /*1880*/  LEA R108, R150, UR5, 0x1 ;  /* 0x00000005966c7c11 */ /* 0x010fcc000f8e08ff */
[----:B------:R-:W4:Y:S01]  /*1890*/  LDSM.16.M88.4 R108, [R108] ;  /* 0x000000006c6c783b */ /* 0x000f220000000200 */
[C---:B-1----:R-:W-:Y:S08]  /*18a0*/  HMMA.16816.F32.BF16 R68, R36.reuse, R44, R68 ;  /* 0x0000002c2444723c */ /* 0x042ff00000041844 */
[C---:B------:R-:W-:Y:S08]  /*18b0*/  HMMA.16816.F32.BF16 R64, R36.reuse, R48, R64 ;  /* 0x000000302440723c */ /* 0x040ff00000041840 */
[C---:B------:R-:W-:Y:S08]  /*18c0*/  HMMA.16816.F32.BF16 R60, R36.reuse, R88, R60 ;  /* 0x00000058243c723c */ /* 0x040ff0000004183c */
[----:B------:R-:W-:Y:S07]  /*18d0*/  HMMA.16816.F32.BF16 R56, R36, R92, R56 ;  /* 0x0000005c2438723c */ /* 0x000fee0000041838 */
[----:B------:R-:W-:Y:S01]  /*18e0*/  IMAD.IADD R36, R154, 0x1, R151 ;  /* 0x000000019a247824 */ /* 0x000fe200078e0297 */
[----:B--2---:R-:W-:Y:S04]  /*18f0*/  HMMA.16816.F32.BF16 R84, R100, R44, R84 ;  /* 0x0000002c6454723c */ /* 0x004fe80000041854 */
[----:B------:R-:W-:-:S02]  /*1900*/  LEA R161, R36, UR5, 0x1 ;  /* 0x0000000524a17c11 */ /* 0x000fc4000f8e08ff */
[----:B------:R-:W-:Y:S02]  /*1910*/  LEA R36, R144, UR5, 0x1 ;  /* 0x0000000590247c11 */ /* 0x000fe4000f8e08ff */
[C---:B------:R-:W-:Y:S04]  /*1920*/  HMMA.16816.F32.BF16 R80, R100.reuse, R48, R80 ;  /* 0x000000306450723c */ /* 0x040fe80000041850 */
[----:B------:R-:W-:Y:S04]  /*1930*/  LDSM.16.M88.4 R36, [R36] ;  /* 0x000000002424783b */ /* 0x000fe80000000200 */
[C---:B------:R-:W-:Y:S08]  /*1940*/  HMMA.16816.F32.BF16 R76, R100.reuse, R88, R76 ;  /* 0x00000058644c723c */ /* 0x040ff0000004184c */
[----:B------:R-:W-:Y:S01]  /*1950*/  HMMA.16816.F32.BF16 R72, R100, R92, R72 ;  /* 0x0000005c6448723c */ /* 0x000fe20000041848 */
[----:B------:R-:W1:Y:S07]  /*1960*/  LDSM.16.M88.4 R100, [R161+0x800] ;  /* 0x00080000a164783b */ /* 0x000e6e0000000200 */
[C---:B---3--:R-:W-:Y:S08]  /*1970*/  HMMA.16816.F32.BF16 R52, R40.reuse, R44, R52 ;  /* 0x0000002c2834723c */ /* 0x048ff00000041834 */
[C---:B------:R-:W-:Y:S08]  /*1980*/  HMMA.16816.F32.BF16 R24, R40.reuse, R48, R24 ;  /* 0x000000302818723c */ /* 0x040ff00000041818 */
[C---:B------:R-:W-:Y:S08]  /*1990*/  HMMA.16816.F32.BF16 R28, R40.reuse, R88, R28 ;  /* 0x00000058281c723c */ /* 0x040ff0000004181c */
[----:B------:R-:W-:Y:S01]  /*19a0*/  HMMA.16816.F32.BF16 R32, R40, R92, R32 ;  /* 0x0000005c2820723c */ /* 0x000fe20000041820 */
[----:B------:R2:W3:Y:S07]  /*19b0*/  LDSM.16.M88.4 R40, [R161+0x1800] ;  /* 0x00180000a128783b */ /* 0x0004ee0000000200 */
[----:B------:R-:W-:Y:S01]  /*19c0*/  HMMA.16816.F32.BF16 R8, R96, R44, R8 ;  /* 0x0000002c6008723c */ /* 0x000fe20000041808 */
[----:B--2---:R-:W-:-:S05]  /*19d0*/  IMAD.IADD R161, R154, 0x1, R149 ;  /* 0x000000019aa17824 */ /* 0x004fca00078e0295 */
[----:B------:R-:W-:Y:S02]  /*19e0*/  LEA R161, R161, UR5, 0x1 ;  /* 0x00000005a1a17c11 */ /* 0x000fe4000f8e08ff */
[C---:B------:R-:W-:Y:S08]  /*19f0*/  HMMA.16816.F32.BF16 R12, R96.reuse, R48, R12 ;  /* 0x00000030600c723c */ /* 0x040ff0000004180c */
[----:B------:R-:W-:Y:S08]  /*1a00*/  HMMA.16816.F32.BF16 R16, R96, R88, R16 ;  /* 0x000000586010723c */ /* 0x000ff00000041810 */
[-C--:B----4-:R-:W-:Y:S08]  /*1a10*/  HMMA.16816.F32.BF16 R84, R108, R46.reuse, R84 ;  /* 0x0000002e6c54723c */ /* 0x090ff00000041854 */
[-C--:B-1----:R-:W-:Y:S08]  /*1a20*/  HMMA.16816.F32.BF16 R68, R100, R46.reuse, R68 ;  /* 0x0000002e6444723c */ /* 0x082ff00000041844 */
[-C--:B------:R-:W-:Y:S08]  /*1a30*/  HMMA.16816.F32.BF16 R52, R36, R46.reuse, R52 ;  /* 0x0000002e2434723c */ /* 0x080ff00000041834 */
[----:B---3--:R-:W-:Y:S07]  /*1a40*/  HMMA.16816.F32.BF16 R44, R40, R46, R8 ;  /* 0x0000002e282c723c */ /* 0x008fee0000041808 */
[----:B------:R-:W-:Y:S01]  /*1a50*/  LEA R8, R137, UR6, 0x1 ;  /* 0x0000000689087c11 */ /* 0x000fe2000f8e08ff */
[----:B------:R-:W-:Y:S04]  /*1a60*/  HMMA.16816.F32.BF16 R80, R108, R50, R80 ;  /* 0x000000326c50723c */ /* 0x000fe80000041850 */
[----:B------:R-:W-:-:S04]  /*1a70*/  IMAD R162, R139, 0x80, R8 ;  /* 0x000000808ba27824 */ /* 0x000fc800078e0208 */
[-C--:B------:R-:W-:Y:S08]  /*1a80*/  HMMA.16816.F32.BF16 R64, R100, R50.reuse, R64 ;  /* 0x000000326440723c */ /* 0x080ff00000041840 */
[----:B------:R-:W-:Y:S08]  /*1a90*/  HMMA.16816.F32.BF16 R24, R36, R50, R24 ;  /* 0x000000322418723c */ /* 0x000ff00000041818 */
[----:B------:R-:W-:Y:S07]  /*1aa0*/  HMMA.16816.F32.BF16 R96, R96, R92, R20 ;  /* 0x0000005c6060723c */ /* 0x000fee0000041814 */
[----:B------:R-:W-:Y:S01]  /*1ab0*/  LEA R20, R134, UR6, 0x1 ;  /* 0x0000000686147c11 */ /* 0x000fe2000f8e08ff */
[C---:B------:R-:W-:Y:S05]  /*1ac0*/  HMMA.16816.F32.BF16 R76, R108.reuse, R90, R76 ;  /* 0x0000005a6c4c723c */ /* 0x040fea000004184c */
[----:B------:R-:W-:Y:S03]  /*1ad0*/  LDSM.16.M88.4 R20, [R20] ;  /* 0x000000001414783b */ /* 0x000fe60000000200 */
[----:B------:R-:W-:Y:S07]  /*1ae0*/  HMMA.16816.F32.BF16 R72, R108, R94, R72 ;  /* 0x0000005e6c48723c */ /* 0x000fee0000041848 */
[----:B------:R-:W-:Y:S01]  /*1af0*/  LEA R108, R148, UR5, 0x1 ;  /* 0x00000005946c7c11 */ /* 0x000fe2000f8e08ff */
[----:B------:R-:W-:Y:S05]  /*1b00*/  HMMA.16816.F32.BF16 R48, R40, R50, R12 ;  /* 0x000000322830723c */ /* 0x000fea000004180c */
[----:B------:R-:W1:Y:S02]  /*1b10*/  LDSM.16.M88.4 R108, [R108] ;  /* 0x000000006c6c783b */ /* 0x000e640000000200 */
[----:B------:R-:W-:Y:S01]  /*1b20*/  IMAD R12, R136, 0x2, R8 ;  /* 0x00000002880c7824 */ /* 0x000fe200078e0208 */
[-C--:B------:R-:W-:Y:S01]  /*1b30*/  HMMA.16816.F32.BF16 R60, R100, R90.reuse, R60 ;  /* 0x0000005a643c723c */ /* 0x080fe2000004183c */
[----:B------:R-:W2:Y:S04]  /*1b40*/  LDSM.16.M88.4 R8, [R162] ;  /* 0x00000000a208783b */ /* 0x000ea80000000200 */
[----:B------:R-:W3:Y:S03]  /*1b50*/  LDSM.16.M88.4 R12, [R12] ;  /* 0x000000000c0c783b */ /* 0x000ee60000000200 */
[-C--:B------:R-:W-:Y:S08]  /*1b60*/  HMMA.16816.F32.BF16 R28, R36, R90.reuse, R28 ;  /* 0x0000005a241c723c */ /* 0x080ff0000004181c */
[----:B------:R-:W-:Y:S01]  /*1b70*/  HMMA.16816.F32.BF16 R88, R40, R90, R16 ;  /* 0x0000005a2858723c */ /* 0x000fe20000041810 */
[----:B------:R-:W4:Y:S07]  /*1b80*/  LDSM.16.M88.4 R16, [R162+0x2000] ;  /* 0x00200000a210783b */ /* 0x000f2e0000000200 */
[-C--:B------:R-:W-:Y:S07]  /*1b90*/  HMMA.16816.F32.BF16 R32, R36, R94.reuse, R32 ;  /* 0x0000005e2420723c */ /* 0x080fee0000041820 */
[----:B------:R-:W-:Y:S01]  /*1ba0*/  LEA R36, R143, UR5, 0x1 ;  /* 0x000000058f247c11 */ /* 0x000fe2000f8e08ff */
[----:B------:R-:W-:Y:S01]  /*1bb0*/  HMMA.16816.F32.BF16 R56, R100, R94, R56 ;  /* 0x0000005e6438723c */ /* 0x000fe20000041838 */
[----:B------:R-:W-:Y:S04]  /*1bc0*/  LDSM.16.M88.4 R100, [R161+0x800] ;  /* 0x00080000a164783b */ /* 0x000fe80000000200 */
[----:B------:R-:W4:Y:S03]  /*1bd0*/  LDSM.16.M88.4 R36, [R36] ;  /* 0x000000002424783b */ /* 0x000f260000000200 */
[C---:B-1----:R-:W-:Y:S08]  /*1be0*/  HMMA.16816.F32.BF16 R72, R108.reuse, R20, R72 ;  /* 0x000000146c48723c */ /* 0x042ff00000041848 */
[C---:B--2---:R-:W-:Y:S08]  /*1bf0*/  HMMA.16816.F32.BF16 R84, R108.reuse, R8, R84 ;  /* 0x000000086c54723c */ /* 0x044ff00000041854 */
[C---:B---3--:R-:W-:Y:S08]  /*1c00*/  HMMA.16816.F32.BF16 R80, R108.reuse, R12, R80 ;  /* 0x0000000c6c50723c */ /* 0x048ff00000041850 */
[----:B----4-:R-:W-:Y:S01]  /*1c10*/  HMMA.16816.F32.BF16 R76, R108, R16, R76 ;  /* 0x000000106c4c723c */ /* 0x010fe2000004184c */
[----:B------:R-:W1:Y:S07]  /*1c20*/  LDSM.16.M88.4 R108, [R161+0x1800] ;  /* 0x00180000a16c783b */ /* 0x000e6e0000000200 */
[----:B------:R-:W-:Y:S07]  /*1c30*/  HMMA.16816.F32.BF16 R92, R40, R94, R96 ;  /* 0x0000005e285c723c */ /* 0x000fee0000041860 */
[----:B------:R-:W-:Y:S01]  /*1c40*/  IMAD.IADD R40, R154, 0x1, R147 ;  /* 0x000000019a287824 */ /* 0x000fe200078e0293 */
[----:B------:R-:W-:Y:S04]  /*1c50*/  HMMA.16816.F32.BF16 R52, R36, R8, R52 ;  /* 0x000000082434723c */ /* 0x000fe80000041834 */
[----:B------:R-:W-:-:S04]  /*1c60*/  LEA R162, R40, UR5, 0x1 ;  /* 0x0000000528a27c11 */ /* 0x000fc8000f8e08ff */
[C---:B------:R-:W-:Y:S01]  /*1c70*/  HMMA.16816.F32.BF16 R24, R36.reuse, R12, R24 ;  /* 0x0000000c2418723c */ /* 0x040fe20000041818 */
[----:B------:R-:W-:Y:S04]  /*1c80*/  LDSM.16.M88.4 R96, [R162+0x800] ;  /* 0x00080000a260783b */ /* 0x000fe80000000200 */
[----:B------:R-:W-:Y:S03]  /*1c90*/  LDSM.16.M88.4 R40, [R162+0x1800] ;  /* 0x00180000a228783b */ /* 0x000fe60000000200 */
[C---:B------:R-:W-:Y:S08]  /*1ca0*/  HMMA.16816.F32.BF16 R28, R36.reuse, R16, R28 ;  /* 0x00000010241c723c */ /* 0x040ff0000004181c */
[----:B------:R-:W-:Y:S07]  /*1cb0*/  HMMA.16816.F32.BF16 R32, R36, R20, R32 ;  /* 0x000000142420723c */ /* 0x000fee0000041820 */
[----:B------:R-:W-:Y:S01]  /*1cc0*/  LEA R36, R142, UR5, 0x1 ;  /* 0x000000058e247c11 */ /* 0x000fe2000f8e08ff */
[C---:B------:R-:W-:Y:S05]  /*1cd0*/  HMMA.16816.F32.BF16 R68, R100.reuse, R8, R68 ;  /* 0x000000086444723c */ /* 0x040fea0000041844 */
[----:B------:R-:W2:Y:S03]  /*1ce0*/  LDSM.16.M88.4 R36, [R36] ;  /* 0x000000002424783b */ /* 0x000ea60000000200 */
[C---:B------:R-:W-:Y:S08]  /*1cf0*/  HMMA.16816.F32.BF16 R64, R100.reuse, R12, R64 ;  /* 0x0000000c6440723c */ /* 0x040ff00000041840 */
[C---:B------:R-:W-:Y:S08]  /*1d00*/  HMMA.16816.F32.BF16 R60, R100.reuse, R16, R60 ;  /* 0x00000010643c723c */ /* 0x040ff0000004183c */
[----:B------:R-:W-:Y:S07]  /*1d10*/  HMMA.16816.F32.BF16 R56, R100, R20, R56 ;  /* 0x000000146438723c */ /* 0x000fee0000041838 */
[----:B------:R-:W-:Y:S01]  /*1d20*/  LEA R100, R146, UR5, 0x1 ;  /* 0x0000000592647c11 */ /* 0x000fe2000f8e08ff */
[C---:B-1----:R-:W-:Y:S05]  /*1d30*/  HMMA.16816.F32.BF16 R44, R108.reuse, R8, R44 ;  /* 0x000000086c2c723c */ /* 0x042fea000004182c */
[----:B------:R-:W1:Y:S03]  /*1d40*/  LDSM.16.M88.4 R100, [R100] ;  /* 0x000000006464783b */ /* 0x000e660000000200 */
[C---:B------:R-:W-:Y:S08]  /*1d50*/  HMMA.16816.F32.BF16 R48, R108.reuse, R12, R48 ;  /* 0x0000000c6c30723c */ /* 0x040ff00000041830 */
[C---:B------:R-:W-:Y:S08]  /*1d60*/  HMMA.16816.F32.BF16 R88, R108.reuse, R16, R88 ;  /* 0x000000106c58723c */ /* 0x040ff00000041858 */
[----:B------:R-:W-:Y:S07]  /*1d70*/  HMMA.16816.F32.BF16 R92, R108, R20, R92 ;  /* 0x000000146c5c723c */ /* 0x000fee000004185c */
[----:B------:R-:W-:Y:S01]  /*1d80*/  LEA R20, R133, 0x8000, 0xd ;  /* 0x0000800085147811 */ /* 0x000fe200078e68ff */
[C---:B--2---:R-:W-:Y:S08]  /*1d90*/  HMMA.16816.F32.BF16 R52, R36.reuse, R10, R52 ;  /* 0x0000000a2434723c */ /* 0x044ff00000041834 */
[C---:B------:R-:W-:Y:S08]  /*1da0*/  HMMA.16816.F32.BF16 R24, R36.reuse, R14, R24 ;  /* 0x0000000e2418723c */ /* 0x040ff00000041818 */
[C---:B------:R-:W-:Y:S08]  /*1db0*/  HMMA.16816.F32.BF16 R28, R36.reuse, R18, R28 ;  /* 0x00000012241c723c */ /* 0x040ff0000004181c */
[----:B------:R-:W-:Y:S07]  /*1dc0*/  HMMA.16816.F32.BF16 R32, R36, R22, R32 ;  /* 0x000000162420723c */ /* 0x000fee0000041820 */
[C---:B------:R-:W-:Y:S01]  /*1dd0*/  IADD3 R36, P1, R129.reuse, R4, RZ ;  /* 0x0000000481247210 */ /* 0x040fe20007f3e0ff */
[----:B-1----:R-:W-:Y:S04]  /*1de0*/  HMMA.16816.F32.BF16 R84, R100, R10, R84 ;  /* 0x0000000a6454723c */ /* 0x002fe80000041854 */
[----:B------:R-:W-:Y:S01]  /*1df0*/  IMAD.X R37, R128, 0x1, R0, P1 ;  /* 0x0000000180257824 */ /* 0x000fe200008e0600 */
[----:B------:R-:W-:-:S03]  /*1e00*/  IADD3 R38, P1, R129, R2, RZ ;  /* 0x0000000281267210 */ /* 0x000fc60007f3e0ff */
[----:B------:R-:W-:Y:S02]  /*1e10*/  HMMA.16816.F32.BF16 R68, R96, R10, R68 ;  /* 0x0000000a6044723c */ /* 0x000fe40000041844 */
[----:B------:R-:W-:-:S06]  /*1e20*/  IMAD.X R39, R128, 0x1, R5, P1 ;  /* 0x0000000180277824 */ /* 0x000fcc00008e0605 */
[----:B------:R-:W-:Y:S01]  /*1e30*/  HMMA.16816.F32.BF16 R8, R40, R10, R44 ;  /* 0x0000000a2808723c */ /* 0x000fe2000004182c */
[----:B------:R-:W-:Y:S06]  /*1e40*/  BAR.SYNC.DEFER_BLOCKING 0x0 ;  /* 0x0000000000007b1d */ /* 0x000fec0000010000 */
[----:B------:R-:W-:Y:S01]  /*1e50*/  IADD3 R44, P2, R129, R3, RZ ;  /* 0x00000003812c7210 */ /* 0x000fe20007f5e0ff */
[----:B------:R-:W-:Y:S04]  /*1e60*/  HMMA.16816.F32.BF16 R80, R100, R14, R80 ;  /* 0x0000000e6450723c */ /* 0x000fe80000041850 */
[----:B------:R-:W-:-:S04]  /*1e70*/  IMAD.X R45, R128, 0x1, R6, P2 ;  /* 0x00000001802d7824 */ /* 0x000fc800010e0606 */
[-C--:B------:R-:W-:Y:S08]  /*1e80*/  HMMA.16816.F32.BF16 R64, R96, R14.reuse, R64 ;  /* 0x0000000e6040723c */ /* 0x080ff00000041840 */
[----:B------:R-:W-:Y:S07]  /*1e90*/  HMMA.16816.F32.BF16 R12, R40, R14, R48 ;  /* 0x0000000e280c723c */ /* 0x000fee0000041830 */
[----:B------:R-:W-:Y:S01]  /*1ea0*/  IMAD.IADD R49, R155, 0x1, R20 ;  /* 0x000000019b317824 */ /* 0x000fe200078e0214 */
[----:B------:R-:W-:Y:S01]  /*1eb0*/  HMMA.16816.F32.BF16 R76, R100, R18, R76 ;  /* 0x00000012644c723c */ /* 0x000fe2000004184c */
[----:B------:R-:W-:-:S03]  /*1ec0*/  IMAD R51, R133, 0x4000, R155 ;  /* 0x0000400085337824 */ /* 0x000fc600078e029b */
[----:B------:R-:W-:Y:S01]  /*1ed0*/  @!PT LDS RZ, [RZ] ;  /* 0x00000000fffff984 */ /* 0x000fe20000000800 */
[----:B------:R-:W-:Y:S01]  /*1ee0*/  @!PT LDS RZ, [RZ] ;  /* 0x00000000fffff984 */ /* 0x000fe20000000800 */
[----:B------:R-:W-:Y:S01]  /*1ef0*/  @!PT LDS RZ, [RZ] ;  /* 0x00000000fffff984 */ /* 0x000fe20000000800 */
[----:B------:R1:W-:Y:S04]  /*1f00*/  LDGSTS.E.BYPASS.128 [R49], [R36.64], !P0 ;  /* 0x0000000024317fae */ /* 0x0003e8000c101c48 */
[----:B------:R-:W-:Y:S01]  /*1f10*/  HMMA.16816.F32.BF16 R72, R100, R22, R72 ;  /* 0x000000166448723c */ /* 0x000fe20000041848 */
[----:B------:R2:W-:Y:S04]  /*1f20*/  LDGSTS.E.BYPASS.128 [R49+0x800], [R44.64], !P0 ;  /* 0x008000002c317fae */ /* 0x0005e8000c101c48 */
[----:B------:R3:W-:Y:S03]  /*1f30*/  LDGSTS.E.BYPASS.128 [R49+0x1000], [R38.64], !P0 ;  /* 0x0100000026317fae */ /* 0x0007e6000c101c48 */
[C---:B------:R-:W-:Y:S08]  /*1f40*/  HMMA.16816.F32.BF16 R60, R96.reuse, R18, R60 ;  /* 0x00000012603c723c */ /* 0x040ff0000004183c */
[----:B------:R-:W-:Y:S08]  /*1f50*/  HMMA.16816.F32.BF16 R56, R96, R22, R56 ;  /* 0x000000166038723c */ /* 0x000ff00000041838 */
[C---:B------:R-:W-:Y:S08]  /*1f60*/  HMMA.16816.F32.BF16 R16, R40.reuse, R18, R88 ;  /* 0x000000122810723c */ /* 0x040ff00000041858 */
[----:B------:R-:W-:Y:S07]  /*1f70*/  HMMA.16816.F32.BF16 R20, R40, R22, R92 ;  /* 0x000000162814723c */ /* 0x000fee000004185c */
[----:B------:R-:W-:-:S02]  /*1f80*/  IADD3 R40, P2, R129, R104, RZ ;  /* 0x0000006881287210 */ /* 0x000fc40007f5e0ff */
[----:B------:R-:W-:-:S03]  /*1f90*/  IADD3 R42, P1, R129, R106, RZ ;  /* 0x0000006a812a7210 */ /* 0x000fc60007f3e0ff */
[C---:B------:R-:W-:Y:S01]  /*1fa0*/  IMAD.X R41, R128.reuse, 0x1, R7, P2 ;  /* 0x0000000180297824 */ /* 0x040fe200010e0607 */
[C---:B------:R-:W-:Y:S01]  /*1fb0*/  IADD3 R46, P2, R129.reuse, R112, RZ ;  /* 0x00000070812e7210 */ /* 0x040fe20007f5e0ff */
[C---:B------:R-:W-:Y:S01]  /*1fc0*/  IMAD.X R43, R128.reuse, 0x1, R105, P1 ;  /* 0x00000001802b7824 */ /* 0x040fe200008e0669 */
[C---:B-1----:R-:W-:Y:S02]  /*1fd0*/  IADD3 R36, P1, R129.reuse, R114, RZ ;  /* 0x0000007281247210 */ /* 0x042fe40007f3e0ff */
[----:B------:R1:W-:Y:S01]  /*1fe0*/  LDGSTS.E.BYPASS.128 [R49+0x1800], [R40.64], !P0 ;  /* 0x0180000028317fae */ /* 0x0003e2000c101c48 */
[C---:B------:R-:W-:Y:S01]  /*1ff0*/  IMAD.X R47, R128.reuse, 0x1, R107, P2 ;  /* 0x00000001802f7824 */ /* 0x040fe200010e066b */
[C---:B--2---:R-:W-:Y:S01]  /*2000*/  IADD3 R44, P2, R129.reuse, R116, RZ ;  /* 0x00000074812c7210 */ /* 0x044fe20007f5e0ff */
[C---:B------:R-:W-:Y:S01]  /*2010*/  IMAD.X R37, R128.reuse, 0x1, R113, P1 ;  /* 0x0000000180257824 */ /* 0x040fe200008e0671 */
[C---:B---3--:R-:W-:Y:S01]  /*2020*/  IADD3 R38, P1, R129.reuse, R118, RZ ;  /* 0x0000007681267210 */ /* 0x048fe20007f3e0ff */
[----:B------:R-:W0:Y:S02]  /*2030*/  LDGDEPBAR ;  /* 0x00000000000079af */ /* 0x000e240000000000 */
[C---:B------:R-:W-:Y:S01]  /*2040*/  IMAD.X R45, R128.reuse, 0x1, R115, P2 ;  /* 0x00000001802d7824 */ /* 0x040fe200010e0673 */
[C---:B------:R-:W-:Y:S01]  /*2050*/  IADD3 R48, P2, R129.reuse, R120, RZ ;  /* 0x0000007881307210 */ /* 0x040fe20007f5e0ff */
[----:B------:R2:W-:Y:S01]  /*2060*/  LDGSTS.E.BYPASS.128 [R51], [R42.64], !P0 ;  /* 0x000000002a337fae */ /* 0x0005e2000c101c48 */
[----:B------:R-:W-:Y:S01]  /*2070*/  IMAD.X R39, R128, 0x1, R117, P1 ;  /* 0x0000000180277824 */ /* 0x000fe200008e0675 */
[----:B-1----:R-:W-:-:S02]  /*2080*/  IADD3 R40, P3, R129, R122, RZ ;  /* 0x0000007a81287210 */ /* 0x002fc40007f7e0ff */
[C---:B------:R-:W-:Y:S01]  /*2090*/  IMAD.X R49, R128.reuse, 0x1, R119, P2 ;  /* 0x0000000180317824 */ /* 0x040fe200010e0677 */
[----:B------:R1:W-:Y:S02]  /*20a0*/  LDGSTS.E.BYPASS.128 [R51+0x800], [R46.64], !P0 ;  /* 0x008000002e337fae */ /* 0x0003e4000c101c48 */
[----:B------:R-:W-:Y:S02]  /*20b0*/  IMAD.X R41, R128, 0x1, R121, P3 ;  /* 0x0000000180297824 */ /* 0x000fe400018e0679 */
[----:B------:R1:W-:Y:S01]  /*20c0*/  LDGSTS.E.BYPASS.128 [R51+0x1000], [R36.64], !P0 ;  /* 0x0100000024337fae */ /* 0x0003e2000c101c48 */
[----:B--2---:R-:W-:-:S03]  /*20d0*/  IADD3 R42, P1, R129, R124, RZ ;  /* 0x0000007c812a7210 */ /* 0x004fc60007f3e0ff */
[----:B------:R1:W-:Y:S02]  /*20e0*/  LDGSTS.E.BYPASS.128 [R51+0x1800], [R44.64], !P0 ;  /* 0x018000002c337fae */ /* 0x0003e4000c101c48 */
[----:B------:R-:W-:Y:S02]  /*20f0*/  IMAD.X R43, R128, 0x1, R123, P1 ;  /* 0x00000001802b7824 */ /* 0x000fe400008e067b */
[----:B------:R1:W-:Y:S01]  /*2100*/  LDGSTS.E.BYPASS.128 [R51+0x2000], [R38.64], !P0 ;  /* 0x0200000026337fae */ /* 0x0003e2000c101c48 */
[----:B------:R-:W-:-:S03]  /*2110*/  IADD3 R131, P1, R131, 0x1, RZ ;  /* 0x0000000183837810 */ /* 0x000fc60007f3e0ff */
[----:B------:R1:W-:Y:S02]  /*2120*/  LDGSTS.E.BYPASS.128 [R51+0x2800], [R48.64], !P0 ;  /* 0x0280000030337fae */ /* 0x0003e4000c101c48 */
[----:B------:R-:W-:Y:S02]  /*2130*/  IMAD.X R130, RZ, RZ, R130, P1 ;  /* 0x000000ffff827224 */ /* 0x000fe400008e0682 */
[----:B------:R1:W-:Y:S04]  /*2140*/  LDGSTS.E.BYPASS.128 [R51+0x3000], [R40.64], !P0 ;  /* 0x0300000028337fae */ /* 0x0003e8000c101c48 */
[----:B------:R1:W-:Y:S01]  /*2150*/  LDGSTS.E.BYPASS.128 [R51+0x3800], [R42.64], !P0 ;  /* 0x038000002a337fae */ /* 0x0003e2000c101c48 */
[----:B------:R-:W-:-:S03]  /*2160*/  IADD3 R129, P0, R129, 0x80, RZ ;  /* 0x0000008081817810 */ /* 0x000fc60007f1e0ff */
[----:B------:R-:W0:Y:S02]  /*2170*/  LDGDEPBAR ;  /* 0x00000000000079af */ /* 0x000e240000000000 */
[----:B------:R-:W-:Y:S01]  /*2180*/  IMAD.X R128, RZ, RZ, R128, P0 ;  /* 0x000000ffff807224 */ /* 0x000fe200000e0680 */
[----:B------:R-:W-:-:S04]  /*2190*/  ISETP.NE.U32.AND P0, PT, R129, 0x2000, PT ;  /* 0x000020008100780c */ /* 0x000fc80003f05070 */
[----:B------:R-:W-:-:S13]  /*21a0*/  ISETP.NE.AND.EX P0, PT, R128, RZ, PT, P0 ;  /* 0x000000ff8000720c */ /* 0x000fda0003f05300 */
[----:B-1----:R-:W-:Y:S05]  /*21b0*/  @P0 BRA `(.L_x_0) ;  /* 0xfffff50000000947 */ /* 0x002fea000383ffff */
[----:B------:R-:W-:Y:S01]  /*21c0*/  IMAD.SHL.U32 R2, R132, 0x20, RZ ;  /* 0x0000002084027824 */ /* 0x000fe200078e00ff */
[----:B------:R-:W-:-:S04]  /*21d0*/  DEPBAR.LE SB0, 0x0 ;  /* 0x000080000000791a */ /* 0x000fc80000000000 */
[----:B------:R-:W-:Y:S01]  /*21e0*/  IMAD.SHL.U32 R0, R132, 0x2, RZ ;  /* 0x0000000284007824 */ /* 0x000fe200078e00ff */
[----:B------:R-:W-:Y:S01]  /*21f0*/  LOP3.LUT R3, R2, 0x180, RZ, 0xc0, !PT ;  /* 0x0000018002037812 */ /* 0x000fe200078ec0ff */
[----:B------:R-:W-:Y:S01]  /*2200*/  IMAD R160, R160, 0x8, R159 ;  /* 0x00000008a0a07824 */ /* 0x000fe200078e029f */
[----:B------:R-:W-:Y:S02]  /*2210*/  F2FP.BF16.PACK_AB R85, R85, R84 ;  /* 0x000000545555723e */ /* 0x000fe400000010ff */
[----:B------:R-:W-:Y:S01]  /*2220*/  LOP3.LUT R5, R3, 0x6, R0, 0xf8, !PT ;  /* 0x0000000603057812 */ /* 0x000fe200078ef800 */
[----:B------:R-:W-:Y:S01]  /*2230*/  IMAD.IADD R160, R125, 0x1, R160 ;  /* 0x000000017da07824 */ /* 0x000fe200078e02a0 */
[----:B------:R-:W-:Y:S02]  /*2240*/  F2FP.BF16.PACK_AB R86, R87, R86 ;  /* 0x000000565756723e */ /* 0x000fe400000010ff */
[----:B------:R-:W-:Y:S01]  /*2250*/  F2FP.BF16.PACK_AB R81, R81, R80 ;  /* 0x000000505151723e */ /* 0x000fe200000010ff */
[----:B------:R-:W-:Y:S01]  /*2260*/  IMAD R158, R158, 0x20, R5 ;  /* 0x000000209e9e7824 */ /* 0x000fe200078e0205 */
[----:B------:R-:W-:-:S02]  /*2270*/  F2FP.BF16.PACK_AB R82, R83, R82 ;  /* 0x000000525352723e */ /* 0x000fc400000010ff */
[----:B------:R-:W-:Y:S02]  /*2280*/  F2FP.BF16.PACK_AB R77, R77, R76 ;  /* 0x0000004c4d4d723e */ /* 0x000fe400000010ff */
[C---:B------:R-:W-:Y:S02]  /*2290*/  IADD3 R2, R158.reuse, 0x400, RZ ;  /* 0x000004009e027810 */ /* 0x040fe40007ffe0ff */
[----:B------:R-:W-:Y:S02]  /*22a0*/  LOP3.LUT R141, R158, 0x18, R141, 0xf8, !PT ;  /* 0x000000189e8d7812 */ /* 0x000fe400078ef88d */
[----:B------:R-:W-:Y:S02]  /*22b0*/  SHF.R.U32.HI R2, RZ, 0x3, R2 ;  /* 0x00000003ff027819 */ /* 0x000fe40000011602 */
[----:B------:R-:W-:Y:S01]  /*22c0*/  F2FP.BF16.PACK_AB R78, R79, R78 ;  /* 0x0000004e4f4e723e */ /* 0x000fe200000010ff */
[----:B------:R-:W-:Y:S01]  /*22d0*/  IMAD.SHL.U32 R141, R141, 0x2, RZ ;  /* 0x000000028d8d7824 */ /* 0x000fe200078e00ff */
[----:B------:R-:W-:-:S02]  /*22e0*/  LOP3.LUT R2, R2, 0xf0, RZ, 0xc0, !PT ;  /* 0x000000f002027812 */ /* 0x000fc400078ec0ff */
[----:B------:R-:W-:Y:S02]  /*22f0*/  F2FP.BF16.PACK_AB R73, R73, R72 ;  /* 0x000000484949723e */ /* 0x000fe400000010ff */
[----:B------:R-:W-:Y:S01]  /*2300*/  LEA.HI R158, R158, R141, RZ, 0x1d ;  /* 0x0000008d9e9e7211 */ /* 0x000fe200078fe8ff */
[----:B------:R-:W-:Y:S01]  /*2310*/  BAR.SYNC.DEFER_BLOCKING 0x0 ;  /* 0x0000000000007b1d */ /* 0x000fe20000010000 */
[----:B------:R-:W-:Y:S01]  /*2320*/  IMAD.IADD R141, R141, 0x1, R2 ;  /* 0x000000018d8d7824 */ /* 0x000fe200078e0202 */
[----:B------:R-:W-:Y:S02]  /*2330*/  F2FP.BF16.PACK_AB R74, R75, R74 ;  /* 0x0000004a4b4a723e */ /* 0x000fe400000010ff */
[----:B------:R-:W-:Y:S02]  /*2340*/  LOP3.LUT R0, R156, 0x3f8, RZ, 0xc0, !PT ;  /* 0x000003f89c007812 */ /* 0x000fe400078ec0ff */
[----:B------:R-:W-:Y:S02]  /*2350*/  SHF.R.U32.HI R132, RZ, 0x4, R132 ;  /* 0x00000004ff847819 */ /* 0x000fe40000011684 */
[----:B------:R-:W-:-:S02]  /*2360*/  LOP3.LUT R4, R0, 0x400, RZ, 0xfc, !PT ;  /* 0x0000040000047812 */ /* 0x000fc400078efcff */
[----:B------:R-:W-:Y:S02]  /*2370*/  SGXT.U32 R3, R132, 0x3 ;  /* 0x000000038403781a */ /* 0x000fe40000000000 */
[----:B------:R-:W-:Y:S02]  /*2380*/  SHF.R.U32.HI R156, RZ, 0x3, R156 ;  /* 0x00000003ff9c7819 */ /* 0x000fe4000001169c */
[----:B------:R-:W-:Y:S02]  /*2390*/  SHF.R.U32.HI R4, RZ, 0x3, R4 ;  /* 0x00000003ff047819 */ /* 0x000fe40000011604 */
[----:B------:R-:W-:Y:S02]  /*23a0*/  F2FP.BF16.PACK_AB R29, R29, R28 ;  /* 0x0000001c1d1d723e */ /* 0x000fe400000010ff */
[----:B------:R-:W-:Y:S02]  /*23b0*/  F2FP.BF16.PACK_AB R28, R31, R30 ;  /* 0x0000001e1f1c723e */ /* 0x000fe400000010ff */
[----:B------:R-:W-:-:S02]  /*23c0*/  LOP3.LUT R31, R3, R126, RZ, 0xfc, !PT ;  /* 0x0000007e031f7212 */ /* 0x000fc400078efcff */
[----:B------:R-:W-:Y:S01]  /*23d0*/  LOP3.LUT R3, R156, 0x70, RZ, 0xc0, !PT ;  /* 0x000000709c037812 */ /* 0x000fe200078ec0ff */
[----:B------:R-:W-:Y:S01]  /*23e0*/  STS [R158], R85 ;  /* 0x000000559e007388 */ /* 0x000fe20000000800 */
[----:B------:R-:W-:Y:S01]  /*23f0*/  LOP3.LUT R5, R4, 0xf0, RZ, 0xc0, !PT ;  /* 0x000000f004057812 */ /* 0x000fe200078ec0ff */
[----:B------:R-:W-:Y:S01]  /*2400*/  IMAD R2, R31, 0x1000, R160 ;  /* 0x000010001f027824 */ /* 0x000fe200078e02a0 */
[----:B------:R-:W-:Y:S01]  /*2410*/  F2FP.BF16.PACK_AB R33, R33, R32 ;  /* 0x000000202121723e */ /* 0x000fe200000010ff */
[----:B------:R-:W-:Y:S01]  /*2420*/  STS [R141+0x800], R86 ;  /* 0x000800568d007388 */ /* 0x000fe20000000800 */
[C---:B------:R-:W-:Y:S01]  /*2430*/  IMAD R30, R0.reuse, 0x2, R3 ;  /* 0x00000002001e7824 */ /* 0x040fe200078e0203 */
[----:B------:R-:W-:Y:S01]  /*2440*/  F2FP.BF16.PACK_AB R39, R13, R12 ;  /* 0x0000000c0d27723e */ /* 0x000fe200000010ff */
[----:B------:R-:W-:Y:S01]  /*2450*/  IMAD R32, R0, 0x2, R5 ;  /* 0x0000000200207824 */ /* 0x000fe200078e0205 */
[----:B------:R-:W-:Y:S01]  /*2460*/  STS [R158+0x40], R81 ;  /* 0x000040519e007388 */ /* 0x000fe20000000800 */
[----:B------:R-:W-:-:S02]  /*2470*/  F2FP.BF16.PACK_AB R40, R15, R14 ;  /* 0x0000000e0f28723e */ /* 0x000fc400000010ff */
[----:B------:R-:W-:Y:S01]  /*2480*/  F2FP.BF16.PACK_AB R41, R17, R16 ;  /* 0x000000101129723e */ /* 0x000fe200000010ff */
[----:B------:R-:W-:Y:S01]  /*2490*/  STS [R141+0x840], R82 ;  /* 0x000840528d007388 */ /* 0x000fe20000000800 */
[----:B------:R-:W-:Y:S02]  /*24a0*/  F2FP.BF16.PACK_AB R42, R19, R18 ;  /* 0x00000012132a723e */ /* 0x000fe400000010ff */
[----:B------:R-:W-:Y:S01]  /*24b0*/  F2FP.BF16.PACK_AB R69, R69, R68 ;  /* 0x000000444545723e */ /* 0x000fe200000010ff */
[----:B------:R-:W-:Y:S01]  /*24c0*/  STS [R158+0x80], R77 ;  /* 0x0000804d9e007388 */ /* 0x000fe20000000800 */
[----:B------:R-:W-:Y:S02]  /*24d0*/  F2FP.BF16.PACK_AB R70, R71, R70 ;  /* 0x000000464746723e */ /* 0x000fe400000010ff */
[----:B------:R-:W-:Y:S01]  /*24e0*/  F2FP.BF16.PACK_AB R65, R65, R64 ;  /* 0x000000404141723e */ /* 0x000fe200000010ff */
        /* <DEDUP_REMOVED lines=9> */
[----:B------:R-:W-:Y:S01]  /*2580*/  BAR.SYNC.DEFER_BLOCKING 0x0 ;  /* 0x0000000000007b1d */ /* 0x000fe20000010000 */
[----:B------:R-:W-:-:S02]  /*2590*/  F2FP.BF16.PACK_AB R35, R9, R8 ;  /* 0x000000080923723e */ /* 0x000fc400000010ff */
[----:B------:R-:W-:Y:S02]  /*25a0*/  F2FP.BF16.PACK_AB R38, R11, R10 ;  /* 0x0000000a0b26723e */ /* 0x000fe400000010ff */
[----:B------:R-:W-:Y:S02]  /*25b0*/  F2FP.BF16.PACK_AB R53, R53, R52 ;  /* 0x000000343535723e */ /* 0x000fe400000010ff */
[----:B------:R-:W-:Y:S02]  /*25c0*/  F2FP.BF16.PACK_AB R54, R55, R54 ;  /* 0x000000363736723e */ /* 0x000fe400000010ff */
[----:B------:R-:W-:Y:S02]  /*25d0*/  F2FP.BF16.PACK_AB R37, R25, R24 ;  /* 0x000000181925723e */ /* 0x000fe400000010ff */
[----:B------:R-:W-:Y:S02]  /*25e0*/  F2FP.BF16.PACK_AB R36, R27, R26 ;  /* 0x0000001a1b24723e */ /* 0x000fe400000010ff */
[----:B------:R-:W-:-:S02]  /*25f0*/  F2FP.BF16.PACK_AB R43, R21, R20 ;  /* 0x00000014152b723e */ /* 0x000fc400000010ff */
[----:B------:R-:W-:Y:S02]  /*2600*/  F2FP.BF16.PACK_AB R48, R23, R22 ;  /* 0x000000161730723e */ /* 0x000fe400000010ff */
[----:B------:R-:W-:Y:S02]  /*2610*/  ISETP.GE.AND P0, PT, R160, 0x1000, PT ;  /* 0x00001000a000780c */ /* 0x000fe40003f06270 */
[C---:B------:R-:W-:Y:S02]  /*2620*/  LOP3.LUT R3, R31.reuse, 0x8, RZ, 0xfc, !PT ;  /* 0x000000081f037812 */ /* 0x040fe400078efcff */
[----:B------:R-:W-:Y:S02]  /*2630*/  ISETP.LT.AND P1, PT, R31, 0x200, !P0 ;  /* 0x000002001f00780c */ /* 0x000fe40004721270 */
[----:B------:R-:W-:Y:S01]  /*2640*/  ISETP.LT.AND P2, PT, R3, 0x200, !P0 ;  /* 0x000002000300780c */ /* 0x000fe20004741270 */
[----:B------:R-:W1:Y:S04]  /*2650*/  LDS.128 R16, [R30] ;  /* 0x000000001e107984 */ /* 0x000e680000000c00 */
[----:B------:R-:W2:Y:S04]  /*2660*/  LDS.128 R12, [R32+0x800] ;  /* 0x00080000200c7984 */ /* 0x000ea80000000c00 */
[----:B------:R-:W-:Y:S06]  /*2670*/  BAR.SYNC.DEFER_BLOCKING 0x0 ;  /* 0x0000000000007b1d */ /* 0x000fec0000010000 */
[----:B------:R-:W-:Y:S04]  /*2680*/  STS [R158], R69 ;  /* 0x000000459e007388 */ /* 0x000fe80000000800 */
[----:B------:R-:W-:Y:S04]  /*2690*/  STS [R141+0x800], R70 ;  /* 0x000800468d007388 */ /* 0x000fe80000000800 */
[----:B------:R-:W-:Y:S04]  /*26a0*/  STS [R158+0x40], R65 ;  /* 0x000040419e007388 */ /* 0x000fe80000000800 */
[----:B------:R-:W-:Y:S04]  /*26b0*/  STS [R141+0x840], R66 ;  /* 0x000840428d007388 */ /* 0x000fe80000000800 */
[----:B------:R-:W-:Y:S04]  /*26c0*/  STS [R158+0x80], R61 ;  /* 0x0000803d9e007388 */ /* 0x000fe80000000800 */
[----:B------:R-:W-:Y:S04]  /*26d0*/  STS [R141+0x880], R62 ;  /* 0x0008803e8d007388 */ /* 0x000fe80000000800 */
[----:B------:R-:W-:Y:S04]  /*26e0*/  STS [R158+0xc0], R57 ;  /* 0x0000c0399e007388 */ /* 0x000fe80000000800 */
[----:B------:R-:W-:Y:S04]  /*26f0*/  STS [R141+0x8c0], R58 ;  /* 0x0008c03a8d007388 */ /* 0x000fe80000000800 */
[----:B------:R-:W-:Y:S06]  /*2700*/  BAR.SYNC.DEFER_BLOCKING 0x0 ;  /* 0x0000000000007b1d */ /* 0x000fec0000010000 */
[----:B------:R-:W3:Y:S04]  /*2710*/  LDS.128 R4, [R30] ;  /* 0x000000001e047984 */ /* 0x000ee80000000c00 */
[----:B------:R-:W4:Y:S04]  /*2720*/  LDS.128 R8, [R32+0x800] ;  /* 0x0008000020087984 */ /* 0x000f280000000c00 */
[----:B------:R-:W-:Y:S06]  /*2730*/  BAR.SYNC.DEFER_BLOCKING 0x0 ;  /* 0x0000000000007b1d */ /* 0x000fec0000010000 */
[----:B------:R-:W-:Y:S04]  /*2740*/  STS [R158], R53 ;  /* 0x000000359e007388 */ /* 0x000fe80000000800 */
[----:B------:R-:W-:Y:S04]  /*2750*/  STS [R141+0x800], R54 ;  /* 0x000800368d007388 */ /* 0x000fe80000000800 */
[----:B------:R1:W-:Y:S04]  /*2760*/  STS [R158+0x40], R37 ;  /* 0x000040259e007388 */ /* 0x0003e80000000800 */
[----:B------:R-:W-:Y:S04]  /*2770*/  STS [R141+0x840], R36 ;  /* 0x000840248d007388 */ /* 0x000fe80000000800 */
[----:B------:R-:W-:Y:S01]  /*2780*/  STS [R158+0x80], R29 ;  /* 0x0000801d9e007388 */ /* 0x000fe20000000800 */
[----:B-1----:R-:W-:-:S03]  /*2790*/  LOP3.LUT R37, R31, 0x28, RZ, 0xfc, !PT ;  /* 0x000000281f257812 */ /* 0x002fc600078efcff */
[----:B------:R1:W-:Y:S01]  /*27a0*/  STS [R141+0x880], R28 ;  /* 0x0008801c8d007388 */ /* 0x0003e20000000800 */
[----:B------:R-:W-:-:S03]  /*27b0*/  ISETP.LT.AND P4, PT, R37, 0x200, !P0 ;  /* 0x000002002500780c */ /* 0x000fc60004781270 */
[----:B------:R2:W-:Y:S04]  /*27c0*/  STS [R158+0xc0], R33 ;  /* 0x0000c0219e007388 */ /* 0x0005e80000000800 */
[----:B------:R-:W-:Y:S01]  /*27d0*/  STS [R141+0x8c0], R34 ;  /* 0x0008c0228d007388 */ /* 0x000fe20000000800 */
[----:B-1----:R-:W-:-:S03]  /*27e0*/  IMAD R28, R3, 0x1000, R160 ;  /* 0x00001000031c7824 */ /* 0x002fc600078e02a0 */
[----:B------:R-:W-:Y:S01]  /*27f0*/  BAR.SYNC.DEFER_BLOCKING 0x0 ;  /* 0x0000000000007b1d */ /* 0x000fe20000010000 */
[----:B------:R-:W-:Y:S01]  /*2800*/  IMAD.WIDE R2, R2, R127, c[0x0][0x170] ;  /* 0x00005c0002027625 */ /* 0x000fe200078e027f */
[----:B--2---:R-:W-:-:S03]  /*2810*/  LOP3.LUT R33, R31, 0x38, RZ, 0xfc, !PT ;  /* 0x000000381f217812 */ /* 0x004fc600078efcff */
[----:B------:R-:W-:Y:S01]  /*2820*/  IMAD.WIDE R28, R28, R127, c[0x0][0x170] ;  /* 0x00005c001c1c7625 */ /* 0x000fe200078e027f */
[----:B------:R-:W1:Y:S04]  /*2830*/  LDS.128 R20, [R30] ;  /* 0x000000001e147984 */ /* 0x000e680000000c00 */
[----:B------:R-:W2:Y:S04]  /*2840*/  LDS.128 R24, [R32+0x800] ;  /* 0x0008000020187984 */ /* 0x000ea80000000c00 */
[----:B------:R-:W-:Y:S06]  /*2850*/  BAR.SYNC.DEFER_BLOCKING 0x0 ;  /* 0x0000000000007b1d */ /* 0x000fec0000010000 */
[----:B------:R1:W-:Y:S04]  /*2860*/  STS [R158], R35 ;  /* 0x000000239e007388 */ /* 0x0003e80000000800 */
[----:B------:R-:W-:Y:S04]  /*2870*/  STS [R141+0x800], R38 ;  /* 0x000800268d007388 */ /* 0x000fe80000000800 */
[----:B------:R2:W-:Y:S01]  /*2880*/  STS [R158+0x40], R39 ;  /* 0x000040279e007388 */ /* 0x0005e20000000800 */
[----:B-1----:R-:W-:-:S03]  /*2890*/  LOP3.LUT R35, R31, 0x30, RZ, 0xfc, !PT ;  /* 0x000000301f237812 */ /* 0x002fc600078efcff */
[----:B------:R-:W-:Y:S01]  /*28a0*/  STS [R141+0x840], R40 ;  /* 0x000840288d007388 */ /* 0x000fe20000000800 */
[----:B------:R-:W-:-:S03]  /*28b0*/  ISETP.LT.AND P5, PT, R35, 0x200, !P0 ;  /* 0x000002002300780c */ /* 0x000fc600047a1270 */
[----:B------:R1:W-:Y:S01]  /*28c0*/  STS [R158+0x80], R41 ;  /* 0x000080299e007388 */ /* 0x0003e20000000800 */
[----:B--2---:R-:W-:-:S03]  /*28d0*/  LOP3.LUT R39, R31, 0x18, RZ, 0xfc, !PT ;  /* 0x000000181f277812 */ /* 0x004fc600078efcff */
[----:B------:R-:W-:Y:S04]  /*28e0*/  STS [R141+0x880], R42 ;  /* 0x0008802a8d007388 */ /* 0x000fe80000000800 */
[----:B------:R-:W-:Y:S01]  /*28f0*/  STS [R158+0xc0], R43 ;  /* 0x0000c02b9e007388 */ /* 0x000fe20000000800 */
[----:B-1----:R-:W-:-:S03]  /*2900*/  LOP3.LUT R41, R31, 0x10, RZ, 0xfc, !PT ;  /* 0x000000101f297812 */ /* 0x002fc600078efcff */
[----:B------:R-:W-:Y:S01]  /*2910*/  STS [R141+0x8c0], R48 ;  /* 0x0008c0308d007388 */ /* 0x000fe20000000800 */
[----:B------:R-:W-:Y:S01]  /*2920*/  LOP3.LUT R31, R31, 0x20, RZ, 0xfc, !PT ;  /* 0x000000201f1f7812 */ /* 0x000fe200078efcff */
[----:B------:R-:W-:Y:S02]  /*2930*/  IMAD R0, R41, 0x1000, R160 ;  /* 0x0000100029007824 */ /* 0x000fe400078e02a0 */
[----:B------:R-:W-:Y:S01]  /*2940*/  BAR.SYNC.DEFER_BLOCKING 0x0 ;  /* 0x0000000000007b1d */ /* 0x000fe20000010000 */
[----:B------:R-:W-:-:S05]  /*2950*/  ISETP.LT.AND P3, PT, R31, 0x200, !P0 ;  /* 0x000002001f00780c */ /* 0x000fca0004761270 */
[----:B------:R-:W1:Y:S04]  /*2960*/  LDS.128 R44, [R30] ;  /* 0x000000001e2c7984 */ /* 0x000e680000000c00 */
[----:B------:R2:W-:Y:S01]  /*2970*/  @P1 STG.E.128 [R2.64], R16 ;  /* 0x0000001002001986 */ /* 0x0005e2000c101d08 */
[----:B------:R-:W-:-:S03]  /*2980*/  ISETP.LT.AND P1, PT, R41, 0x200, !P0 ;  /* 0x000002002900780c */ /* 0x000fc60004721270 */
[----:B------:R3:W-:Y:S01]  /*2990*/  @P2 STG.E.128 [R28.64], R12 ;  /* 0x0000000c1c002986 */ /* 0x0007e2000c101d08 */
[----:B------:R-:W-:Y:S02]  /*29a0*/  ISETP.LT.AND P2, PT, R39, 0x200, !P0 ;  /* 0x000002002700780c */ /* 0x000fe40004741270 */
[----:B------:R-:W-:Y:S01]  /*29b0*/  ISETP.LT.AND P0, PT, R33, 0x200, !P0 ;  /* 0x000002002100780c */ /* 0x000fe20004701270 */
[--C-:B--2---:R-:W-:Y:S02]  /*29c0*/  IMAD R16, R39, 0x1000, R160.reuse ;  /* 0x0000100027107824 */ /* 0x104fe400078e02a0 */
[--C-:B------:R-:W-:Y:S02]  /*29d0*/  IMAD R18, R37, 0x1000, R160.reuse ;  /* 0x0000100025127824 */ /* 0x100fe400078e02a0 */
[--C-:B---3--:R-:W-:Y:S02]  /*29e0*/  IMAD R14, R31, 0x1000, R160.reuse ;  /* 0x000010001f0e7824 */ /* 0x108fe400078e02a0 */
[----:B------:R-:W-:-:S02]  /*29f0*/  IMAD R28, R35, 0x1000, R160 ;  /* 0x00001000231c7824 */ /* 0x000fc400078e02a0 */
[----:B------:R-:W-:-:S04]  /*2a00*/  IMAD.WIDE R2, R0, R127, c[0x0][0x170] ;  /* 0x00005c0000027625 */ /* 0x000fc800078e027f */
[-C--:B------:R-:W-:Y:S01]  /*2a10*/  IMAD.WIDE R12, R16, R127.reuse, c[0x0][0x170] ;  /* 0x00005c00100c7625 */ /* 0x080fe200078e027f */
[----:B------:R2:W-:Y:S03]  /*2a20*/  @P1 STG.E.128 [R2.64], R4 ;  /* 0x0000000402001986 */ /* 0x0005e6000c101d08 */
[-C--:B------:R-:W-:Y:S01]  /*2a30*/  IMAD.WIDE R14, R14, R127.reuse, c[0x0][0x170] ;  /* 0x00005c000e0e7625 */ /* 0x080fe200078e027f */
[----:B----4-:R2:W-:Y:S03]  /*2a40*/  @P2 STG.E.128 [R12.64], R8 ;  /* 0x000000080c002986 */ /* 0x0105e6000c101d08 */
[-C--:B------:R-:W-:Y:S01]  /*2a50*/  IMAD.WIDE R16, R18, R127.reuse, c[0x0][0x170] ;  /* 0x00005c0012107625 */ /* 0x080fe200078e027f */
[----:B------:R2:W-:Y:S03]  /*2a60*/  @P3 STG.E.128 [R14.64], R20 ;  /* 0x000000140e003986 */ /* 0x0005e6000c101d08 */
[----:B------:R-:W-:Y:S01]  /*2a70*/  IMAD.WIDE R18, R28, R127, c[0x0][0x170] ;  /* 0x00005c001c127625 */ /* 0x000fe200078e027f */
[----:B------:R2:W-:Y:S04]  /*2a80*/  @P4 STG.E.128 [R16.64], R24 ;  /* 0x0000001810004986 */ /* 0x0005e8000c101d08 */
[----:B-1----:R2:W-:Y:S01]  /*2a90*/  @P5 STG.E.128 [R18.64], R44 ;  /* 0x0000002c12005986 */ /* 0x0025e2000c101d08 */
[----:B------:R-:W-:Y:S05]  /*2aa0*/  @!P0 EXIT ;  /* 0x000000000000894d */ /* 0x000fea0003800000 */
[----:B--2---:R-:W1:Y:S01]  /*2ab0*/  LDS.128 R4, [R32+0x800] ;  /* 0x0008000020047984 */ /* 0x004e620000000c00 */
[----:B------:R-:W-:-:S04]  /*2ac0*/  IMAD R2, R33, 0x1000, R160 ;  /* 0x0000100021027824 */ /* 0x000fc800078e02a0 */
[----:B------:R-:W-:-:S05]  /*2ad0*/  IMAD.WIDE R2, R2, R127, c[0x0][0x170] ;  /* 0x00005c0002027625 */ /* 0x000fca00078e027f */
[----:B-1----:R-:W-:Y:S01]  /*2ae0*/  STG.E.128 [R2.64], R4 ;  /* 0x0000000402007986 */ /* 0x002fe2000c101d08 */
[----:B------:R-:W-:Y:S05]  /*2af0*/  EXIT ;  /* 0x000000000000794d */ /* 0x000fea0003800000 */
.L_x_1:
[----:B------:R-:W-:-:S00]  /*2b00*/  BRA `(.L_x_1) ;  /* 0xfffffff000007947 */ /* 0x000fc0000383ffff */
[----:B------:R-:W-:-:S00]  /*2b10*/  NOP ;  /* 0x0000000000007918 */ /* 0x000fc00000000000 */
        /* <DEDUP_REMOVED lines=14> */
.L_x_2:


//--------------------- .nv.shared.triton_mm      --------------------------
	.section	.nv.shared.triton_mm,"aw",@nobits
	.sectionflags	@""
	.align	16
